//
// Generated by NVIDIA NVVM Compiler
//
// Compiler Build ID: CL-36424714
// Cuda compilation tools, release 13.0, V13.0.88
// Based on NVVM 20.0.0
//

.version 9.0
.target sm_100
.address_size 64

	// .globl	_Z22multiplyKernelConstantPiS_S_
.const .align 4 .b8 cA[4096];
.const .align 4 .b8 cB[4096];
// _ZZ22multiplyKernelConstantPiS_S_E7sharedC has been demoted
// _ZZ20multiplyKernelSharedPiS_S_E7sharedA has been demoted
// _ZZ20multiplyKernelSharedPiS_S_E7sharedB has been demoted
// _ZZ20multiplyKernelSharedPiS_S_E7sharedC has been demoted

.visible .entry _Z22multiplyKernelConstantPiS_S_(
	.param .u64 .ptr .align 1 _Z22multiplyKernelConstantPiS_S__param_0,
	.param .u64 .ptr .align 1 _Z22multiplyKernelConstantPiS_S__param_1,
	.param .u64 .ptr .align 1 _Z22multiplyKernelConstantPiS_S__param_2
)
{
	.reg .b32 	%r<9>;
	// demoted variable
	.shared .align 4 .b8 _ZZ22multiplyKernelConstantPiS_S_E7sharedC[4096];
	mov.u32 	%r1, %ntid.x;
	mov.u32 	%r2, %ctaid.x;
	mov.u32 	%r3, %tid.x;
	mad.lo.s32 	%r4, %r1, %r2, %r3;
	bar.sync 	0;
	shl.b32 	%r5, %r4, 2;
	mov.u32 	%r6, _ZZ22multiplyKernelConstantPiS_S_E7sharedC;
	add.s32 	%r7, %r6, %r5;
	mov.b32 	%r8, 0;
	st.shared.u32 	[%r7], %r8;
	trap;

}
	// .globl	_Z20multiplyKernelSharedPiS_S_
.visible .entry _Z20multiplyKernelSharedPiS_S_(
	.param .u64 .ptr .align 1 _Z20multiplyKernelSharedPiS_S__param_0,
	.param .u64 .ptr .align 1 _Z20multiplyKernelSharedPiS_S__param_1,
	.param .u64 .ptr .align 1 _Z20multiplyKernelSharedPiS_S__param_2
)
{
	.reg .b32 	%r<124>;
	.reg .b64 	%rd<11>;
	// demoted variable
	.shared .align 4 .b8 _ZZ20multiplyKernelSharedPiS_S_E7sharedA[4096];
	// demoted variable
	.shared .align 4 .b8 _ZZ20multiplyKernelSharedPiS_S_E7sharedB[4096];
	// demoted variable
	.shared .align 4 .b8 _ZZ20multiplyKernelSharedPiS_S_E7sharedC[4096];
	ld.param.u64 	%rd1, [_Z20multiplyKernelSharedPiS_S__param_0];
	ld.param.u64 	%rd2, [_Z20multiplyKernelSharedPiS_S__param_1];
	ld.param.u64 	%rd3, [_Z20multiplyKernelSharedPiS_S__param_2];
	cvta.to.global.u64 	%rd4, %rd3;
	cvta.to.global.u64 	%rd5, %rd2;
	mov.u32 	%r1, %ntid.x;
	mov.u32 	%r2, %ctaid.x;
	mov.u32 	%r3, %tid.x;
	mad.lo.s32 	%r4, %r1, %r2, %r3;
	bar.sync 	0;
	shl.b32 	%r5, %r4, 2;
	mov.u32 	%r6, _ZZ20multiplyKernelSharedPiS_S_E7sharedC;
	add.s32 	%r7, %r6, %r5;
	mov.b32 	%r8, 0;
	st.shared.u32 	[%r7], %r8;
	mul.wide.s32 	%rd6, %r4, 4;
	add.s64 	%rd7, %rd5, %rd6;
	ld.global.u32 	%r9, [%rd7];
	mov.u32 	%r10, _ZZ20multiplyKernelSharedPiS_S_E7sharedA;
	add.s32 	%r11, %r10, %r5;
	st.shared.u32 	[%r11], %r9;
	add.s64 	%rd8, %rd4, %rd6;
	ld.global.u32 	%r12, [%rd8];
	mov.u32 	%r13, _ZZ20multiplyKernelSharedPiS_S_E7sharedB;
	add.s32 	%r14, %r13, %r5;
	st.shared.u32 	[%r14], %r12;
	bar.sync 	0;
	shr.s32 	%r15, %r4, 31;
	shr.u32 	%r16, %r15, 27;
	add.s32 	%r17, %r4, %r16;
	and.b32  	%r18, %r17, 1073741792;
	sub.s32 	%r19, %r4, %r18;
	shl.b32 	%r20, %r17, 2;
	and.b32  	%r21, %r20, -128;
	add.s32 	%r22, %r10, %r21;
	ld.shared.u32 	%r23, [%r22];
	shl.b32 	%r24, %r19, 2;
	add.s32 	%r25, %r13, %r24;
	ld.shared.u32 	%r26, [%r25];
	mul.lo.s32 	%r27, %r26, %r23;
	ld.shared.u32 	%r28, [%r22+4];
	ld.shared.u32 	%r29, [%r25+128];
	mad.lo.s32 	%r30, %r29, %r28, %r27;
	ld.shared.u32 	%r31, [%r22+8];
	ld.shared.u32 	%r32, [%r25+256];
	mad.lo.s32 	%r33, %r32, %r31, %r30;
	ld.shared.u32 	%r34, [%r22+12];
	ld.shared.u32 	%r35, [%r25+384];
	mad.lo.s32 	%r36, %r35, %r34, %r33;
	ld.shared.u32 	%r37, [%r22+16];
	ld.shared.u32 	%r38, [%r25+512];
	mad.lo.s32 	%r39, %r38, %r37, %r36;
	ld.shared.u32 	%r40, [%r22+20];
	ld.shared.u32 	%r41, [%r25+640];
	mad.lo.s32 	%r42, %r41, %r40, %r39;
	ld.shared.u32 	%r43, [%r22+24];
	ld.shared.u32 	%r44, [%r25+768];
	mad.lo.s32 	%r45, %r44, %r43, %r42;
	ld.shared.u32 	%r46, [%r22+28];
	ld.shared.u32 	%r47, [%r25+896];
	mad.lo.s32 	%r48, %r47, %r46, %r45;
	ld.shared.u32 	%r49, [%r22+32];
	ld.shared.u32 	%r50, [%r25+1024];
	mad.lo.s32 	%r51, %r50, %r49, %r48;
	ld.shared.u32 	%r52, [%r22+36];
	ld.shared.u32 	%r53, [%r25+1152];
	mad.lo.s32 	%r54, %r53, %r52, %r51;
	ld.shared.u32 	%r55, [%r22+40];
	ld.shared.u32 	%r56, [%r25+1280];
	mad.lo.s32 	%r57, %r56, %r55, %r54;
	ld.shared.u32 	%r58, [%r22+44];
	ld.shared.u32 	%r59, [%r25+1408];
	mad.lo.s32 	%r60, %r59, %r58, %r57;
	ld.shared.u32 	%r61, [%r22+48];
	ld.shared.u32 	%r62, [%r25+1536];
	mad.lo.s32 	%r63, %r62, %r61, %r60;
	ld.shared.u32 	%r64, [%r22+52];
	ld.shared.u32 	%r65, [%r25+1664];
	mad.lo.s32 	%r66, %r65, %r64, %r63;
	ld.shared.u32 	%r67, [%r22+56];
	ld.shared.u32 	%r68, [%r25+1792];
	mad.lo.s32 	%r69, %r68, %r67, %r66;
	ld.shared.u32 	%r70, [%r22+60];
	ld.shared.u32 	%r71, [%r25+1920];
	mad.lo.s32 	%r72, %r71, %r70, %r69;
	ld.shared.u32 	%r73, [%r22+64];
	ld.shared.u32 	%r74, [%r25+2048];
	mad.lo.s32 	%r75, %r74, %r73, %r72;
	ld.shared.u32 	%r76, [%r22+68];
	ld.shared.u32 	%r77, [%r25+2176];
	mad.lo.s32 	%r78, %r77, %r76, %r75;
	ld.shared.u32 	%r79, [%r22+72];
	ld.shared.u32 	%r80, [%r25+2304];
	mad.lo.s32 	%r81, %r80, %r79, %r78;
	ld.shared.u32 	%r82, [%r22+76];
	ld.shared.u32 	%r83, [%r25+2432];
	mad.lo.s32 	%r84, %r83, %r82, %r81;
	ld.shared.u32 	%r85, [%r22+80];
	ld.shared.u32 	%r86, [%r25+2560];
	mad.lo.s32 	%r87, %r86, %r85, %r84;
	ld.shared.u32 	%r88, [%r22+84];
	ld.shared.u32 	%r89, [%r25+2688];
	mad.lo.s32 	%r90, %r89, %r88, %r87;
	ld.shared.u32 	%r91, [%r22+88];
	ld.shared.u32 	%r92, [%r25+2816];
	mad.lo.s32 	%r93, %r92, %r91, %r90;
	ld.shared.u32 	%r94, [%r22+92];
	ld.shared.u32 	%r95, [%r25+2944];
	mad.lo.s32 	%r96, %r95, %r94, %r93;
	ld.shared.u32 	%r97, [%r22+96];
	ld.shared.u32 	%r98, [%r25+3072];
	mad.lo.s32 	%r99, %r98, %r97, %r96;
	ld.shared.u32 	%r100, [%r22+100];
	ld.shared.u32 	%r101, [%r25+3200];
	mad.lo.s32 	%r102, %r101, %r100, %r99;
	ld.shared.u32 	%r103, [%r22+104];
	ld.shared.u32 	%r104, [%r25+3328];
	mad.lo.s32 	%r105, %r104, %r103, %r102;
	ld.shared.u32 	%r106, [%r22+108];
	ld.shared.u32 	%r107, [%r25+3456];
	mad.lo.s32 	%r108, %r107, %r106, %r105;
	ld.shared.u32 	%r109, [%r22+112];
	ld.shared.u32 	%r110, [%r25+3584];
	mad.lo.s32 	%r111, %r110, %r109, %r108;
	ld.shared.u32 	%r112, [%r22+116];
	ld.shared.u32 	%r113, [%r25+3712];
	mad.lo.s32 	%r114, %r113, %r112, %r111;
	ld.shared.u32 	%r115, [%r22+120];
	ld.shared.u32 	%r116, [%r25+3840];
	mad.lo.s32 	%r117, %r116, %r115, %r114;
	ld.shared.u32 	%r118, [%r22+124];
	ld.shared.u32 	%r119, [%r25+3968];
	mad.lo.s32 	%r120, %r119, %r118, %r117;
	cvta.to.global.u64 	%rd9, %rd1;
	ld.shared.u32 	%r121, [%r7];
	add.s32 	%r122, %r121, %r120;
	st.shared.u32 	[%r7], %r122;
	bar.sync 	0;
	ld.shared.u32 	%r123, [%r7];
	add.s64 	%rd10, %rd9, %rd6;
	st.global.u32 	[%rd10], %r123;
	ret;

}
	// .globl	_Z20multiplyKernelGlobalPiPKiS1_
.visible .entry _Z20multiplyKernelGlobalPiPKiS1_(
	.param .u64 .ptr .align 1 _Z20multiplyKernelGlobalPiPKiS1__param_0,
	.param .u64 .ptr .align 1 _Z20multiplyKernelGlobalPiPKiS1__param_1,
	.param .u64 .ptr .align 1 _Z20multiplyKernelGlobalPiPKiS1__param_2
)
{
	.reg .b32 	%r<137>;
	.reg .b64 	%rd<75>;

	ld.param.u64 	%rd1, [_Z20multiplyKernelGlobalPiPKiS1__param_0];
	ld.param.u64 	%rd2, [_Z20multiplyKernelGlobalPiPKiS1__param_1];
	ld.param.u64 	%rd3, [_Z20multiplyKernelGlobalPiPKiS1__param_2];
	mov.u32 	%r1, %ntid.x;
	mov.u32 	%r2, %ctaid.x;
	mov.u32 	%r3, %tid.x;
	mad.lo.s32 	%r4, %r1, %r2, %r3;
	shr.s32 	%r5, %r4, 31;
	shr.u32 	%r6, %r5, 27;
	add.s32 	%r7, %r4, %r6;
	and.b32  	%r8, %r7, -32;
	sub.s32 	%r9, %r4, %r8;
	cvta.to.global.u64 	%rd4, %rd2;
	cvta.to.global.u64 	%rd5, %rd3;
	mul.wide.s32 	%rd6, %r8, 4;
	add.s64 	%rd7, %rd4, %rd6;
	ld.global.u32 	%r10, [%rd7];
	mul.wide.s32 	%rd8, %r9, 4;
	add.s64 	%rd9, %rd5, %rd8;
	ld.global.u32 	%r11, [%rd9];
	mul.lo.s32 	%r12, %r11, %r10;
	add.s32 	%r13, %r9, 32;
	ld.global.u32 	%r14, [%rd7+4];
	mul.wide.u32 	%rd10, %r13, 4;
	add.s64 	%rd11, %rd5, %rd10;
	ld.global.u32 	%r15, [%rd11];
	mad.lo.s32 	%r16, %r15, %r14, %r12;
	add.s32 	%r17, %r9, 64;
	ld.global.u32 	%r18, [%rd7+8];
	mul.wide.u32 	%rd12, %r17, 4;
	add.s64 	%rd13, %rd5, %rd12;
	ld.global.u32 	%r19, [%rd13];
	mad.lo.s32 	%r20, %r19, %r18, %r16;
	add.s32 	%r21, %r9, 96;
	ld.global.u32 	%r22, [%rd7+12];
	mul.wide.u32 	%rd14, %r21, 4;
	add.s64 	%rd15, %rd5, %rd14;
	ld.global.u32 	%r23, [%rd15];
	mad.lo.s32 	%r24, %r23, %r22, %r20;
	add.s32 	%r25, %r9, 128;
	ld.global.u32 	%r26, [%rd7+16];
	mul.wide.u32 	%rd16, %r25, 4;
	add.s64 	%rd17, %rd5, %rd16;
	ld.global.u32 	%r27, [%rd17];
	mad.lo.s32 	%r28, %r27, %r26, %r24;
	add.s32 	%r29, %r9, 160;
	ld.global.u32 	%r30, [%rd7+20];
	mul.wide.u32 	%rd18, %r29, 4;
	add.s64 	%rd19, %rd5, %rd18;
	ld.global.u32 	%r31, [%rd19];
	mad.lo.s32 	%r32, %r31, %r30, %r28;
	add.s32 	%r33, %r9, 192;
	ld.global.u32 	%r34, [%rd7+24];
	mul.wide.u32 	%rd20, %r33, 4;
	add.s64 	%rd21, %rd5, %rd20;
	ld.global.u32 	%r35, [%rd21];
	mad.lo.s32 	%r36, %r35, %r34, %r32;
	add.s32 	%r37, %r9, 224;
	ld.global.u32 	%r38, [%rd7+28];
	mul.wide.u32 	%rd22, %r37, 4;
	add.s64 	%rd23, %rd5, %rd22;
	ld.global.u32 	%r39, [%rd23];
	mad.lo.s32 	%r40, %r39, %r38, %r36;
	add.s32 	%r41, %r9, 256;
	ld.global.u32 	%r42, [%rd7+32];
	mul.wide.u32 	%rd24, %r41, 4;
	add.s64 	%rd25, %rd5, %rd24;
	ld.global.u32 	%r43, [%rd25];
	mad.lo.s32 	%r44, %r43, %r42, %r40;
	add.s32 	%r45, %r9, 288;
	ld.global.u32 	%r46, [%rd7+36];
	mul.wide.u32 	%rd26, %r45, 4;
	add.s64 	%rd27, %rd5, %rd26;
	ld.global.u32 	%r47, [%rd27];
	mad.lo.s32 	%r48, %r47, %r46, %r44;
	add.s32 	%r49, %r9, 320;
	ld.global.u32 	%r50, [%rd7+40];
	mul.wide.u32 	%rd28, %r49, 4;
	add.s64 	%rd29, %rd5, %rd28;
	ld.global.u32 	%r51, [%rd29];
	mad.lo.s32 	%r52, %r51, %r50, %r48;
	add.s32 	%r53, %r9, 352;
	ld.global.u32 	%r54, [%rd7+44];
	mul.wide.u32 	%rd30, %r53, 4;
	add.s64 	%rd31, %rd5, %rd30;
	ld.global.u32 	%r55, [%rd31];
	mad.lo.s32 	%r56, %r55, %r54, %r52;
	add.s32 	%r57, %r9, 384;
	ld.global.u32 	%r58, [%rd7+48];
	mul.wide.u32 	%rd32, %r57, 4;
	add.s64 	%rd33, %rd5, %rd32;
	ld.global.u32 	%r59, [%rd33];
	mad.lo.s32 	%r60, %r59, %r58, %r56;
	add.s32 	%r61, %r9, 416;
	ld.global.u32 	%r62, [%rd7+52];
	mul.wide.u32 	%rd34, %r61, 4;
	add.s64 	%rd35, %rd5, %rd34;
	ld.global.u32 	%r63, [%rd35];
	mad.lo.s32 	%r64, %r63, %r62, %r60;
	add.s32 	%r65, %r9, 448;
	ld.global.u32 	%r66, [%rd7+56];
	mul.wide.u32 	%rd36, %r65, 4;
	add.s64 	%rd37, %rd5, %rd36;
	ld.global.u32 	%r67, [%rd37];
	mad.lo.s32 	%r68, %r67, %r66, %r64;
	add.s32 	%r69, %r9, 480;
	ld.global.u32 	%r70, [%rd7+60];
	mul.wide.u32 	%rd38, %r69, 4;
	add.s64 	%rd39, %rd5, %rd38;
	ld.global.u32 	%r71, [%rd39];
	mad.lo.s32 	%r72, %r71, %r70, %r68;
	add.s32 	%r73, %r9, 512;
	ld.global.u32 	%r74, [%rd7+64];
	mul.wide.u32 	%rd40, %r73, 4;
	add.s64 	%rd41, %rd5, %rd40;
	ld.global.u32 	%r75, [%rd41];
	mad.lo.s32 	%r76, %r75, %r74, %r72;
	add.s32 	%r77, %r9, 544;
	ld.global.u32 	%r78, [%rd7+68];
	mul.wide.u32 	%rd42, %r77, 4;
	add.s64 	%rd43, %rd5, %rd42;
	ld.global.u32 	%r79, [%rd43];
	mad.lo.s32 	%r80, %r79, %r78, %r76;
	add.s32 	%r81, %r9, 576;
	ld.global.u32 	%r82, [%rd7+72];
	mul.wide.u32 	%rd44, %r81, 4;
	add.s64 	%rd45, %rd5, %rd44;
	ld.global.u32 	%r83, [%rd45];
	mad.lo.s32 	%r84, %r83, %r82, %r80;
	add.s32 	%r85, %r9, 608;
	ld.global.u32 	%r86, [%rd7+76];
	mul.wide.u32 	%rd46, %r85, 4;
	add.s64 	%rd47, %rd5, %rd46;
	ld.global.u32 	%r87, [%rd47];
	mad.lo.s32 	%r88, %r87, %r86, %r84;
	add.s32 	%r89, %r9, 640;
	ld.global.u32 	%r90, [%rd7+80];
	mul.wide.u32 	%rd48, %r89, 4;
	add.s64 	%rd49, %rd5, %rd48;
	ld.global.u32 	%r91, [%rd49];
	mad.lo.s32 	%r92, %r91, %r90, %r88;
	add.s32 	%r93, %r9, 672;
	ld.global.u32 	%r94, [%rd7+84];
	mul.wide.u32 	%rd50, %r93, 4;
	add.s64 	%rd51, %rd5, %rd50;
	ld.global.u32 	%r95, [%rd51];
	mad.lo.s32 	%r96, %r95, %r94, %r92;
	add.s32 	%r97, %r9, 704;
	ld.global.u32 	%r98, [%rd7+88];
	mul.wide.u32 	%rd52, %r97, 4;
	add.s64 	%rd53, %rd5, %rd52;
	ld.global.u32 	%r99, [%rd53];
	mad.lo.s32 	%r100, %r99, %r98, %r96;
	add.s32 	%r101, %r9, 736;
	ld.global.u32 	%r102, [%rd7+92];
	mul.wide.u32 	%rd54, %r101, 4;
	add.s64 	%rd55, %rd5, %rd54;
	ld.global.u32 	%r103, [%rd55];
	mad.lo.s32 	%r104, %r103, %r102, %r100;
	add.s32 	%r105, %r9, 768;
	ld.global.u32 	%r106, [%rd7+96];
	mul.wide.u32 	%rd56, %r105, 4;
	add.s64 	%rd57, %rd5, %rd56;
	ld.global.u32 	%r107, [%rd57];
	mad.lo.s32 	%r108, %r107, %r106, %r104;
	add.s32 	%r109, %r9, 800;
	ld.global.u32 	%r110, [%rd7+100];
	mul.wide.u32 	%rd58, %r109, 4;
	add.s64 	%rd59, %rd5, %rd58;
	ld.global.u32 	%r111, [%rd59];
	mad.lo.s32 	%r112, %r111, %r110, %r108;
	add.s32 	%r113, %r9, 832;
	ld.global.u32 	%r114, [%rd7+104];
	mul.wide.u32 	%rd60, %r113, 4;
	add.s64 	%rd61, %rd5, %rd60;
	ld.global.u32 	%r115, [%rd61];
	mad.lo.s32 	%r116, %r115, %r114, %r112;
	add.s32 	%r117, %r9, 864;
	ld.global.u32 	%r118, [%rd7+108];
	mul.wide.u32 	%rd62, %r117, 4;
	add.s64 	%rd63, %rd5, %rd62;
	ld.global.u32 	%r119, [%rd63];
	mad.lo.s32 	%r120, %r119, %r118, %r116;
	add.s32 	%r121, %r9, 896;
	ld.global.u32 	%r122, [%rd7+112];
	mul.wide.u32 	%rd64, %r121, 4;
	add.s64 	%rd65, %rd5, %rd64;
	ld.global.u32 	%r123, [%rd65];
	mad.lo.s32 	%r124, %r123, %r122, %r120;
	add.s32 	%r125, %r9, 928;
	ld.global.u32 	%r126, [%rd7+116];
	mul.wide.u32 	%rd66, %r125, 4;
	add.s64 	%rd67, %rd5, %rd66;
	ld.global.u32 	%r127, [%rd67];
	mad.lo.s32 	%r128, %r127, %r126, %r124;
	add.s32 	%r129, %r9, 960;
	ld.global.u32 	%r130, [%rd7+120];
	mul.wide.u32 	%rd68, %r129, 4;
	add.s64 	%rd69, %rd5, %rd68;
	ld.global.u32 	%r131, [%rd69];
	mad.lo.s32 	%r132, %r131, %r130, %r128;
	add.s32 	%r133, %r9, 992;
	ld.global.u32 	%r134, [%rd7+124];
	mul.wide.u32 	%rd70, %r133, 4;
	add.s64 	%rd71, %rd5, %rd70;
	ld.global.u32 	%r135, [%rd71];
	mad.lo.s32 	%r136, %r135, %r134, %r132;
	cvta.to.global.u64 	%rd72, %rd1;
	mul.wide.s32 	%rd73, %r4, 4;
	add.s64 	%rd74, %rd72, %rd73;
	st.global.u32 	[%rd74], %r136;
	ret;

}


// ===== COMPILED SASS (sm_100) =====

	.target	sm_100

	.elftype	@"ET_EXEC"


//--------------------- .note.nv.tkinfo           --------------------------
	.section	.note.nv.tkinfo,"",@"SHT_NOTE"
	.sectionflags	@"SHF_NOTE_NV_TKINFO"
	.tkinfo
        /*0018*/ 	.word	0x00000002
        /*0030*/ 	.string	""
        /*0030*/ 	.string	"ptxas"
        /*0030*/ 	.string	"Cuda compilation tools, release 13.0, V13.0.88"
        /*0030*/ 	.string	"Build cuda_13.0.r13.0/compiler.36424714_0"
        /*0030*/ 	.string	"-arch sm_100 -m 64 "



//--------------------- .note.nv.cuinfo           --------------------------
	.section	.note.nv.cuinfo,"",@"SHT_NOTE"
	.sectionflags	@"SHF_NOTE_NV_CUINFO"
        /*0018*/ 	.short	0x0002
        /*001a*/ 	.short	0x0064
        /*001c*/ 	.short	0x0082
	.zero		2


//--------------------- .nv.info                  --------------------------
	.section	.nv.info,"",@"SHT_CUDA_INFO"
	.align	4


	//----- nvinfo : EIATTR_REGCOUNT
	.align		4
        /*0000*/ 	.byte	0x04, 0x2f
        /*0002*/ 	.short	(.L_3 - .L_2)
	.align		4
.L_2:
        /*0004*/ 	.word	index@(_Z22multiplyKernelConstantPiS_S_)
        /*0008*/ 	.word	0x00000004


	//----- nvinfo : EIATTR_FRAME_SIZE
	.align		4
.L_3:
        /*000c*/ 	.byte	0x04, 0x11
        /*000e*/ 	.short	(.L_5 - .L_4)
	.align		4
.L_4:
        /*0010*/ 	.word	index@(_Z22multiplyKernelConstantPiS_S_)
        /*0014*/ 	.word	0x00000000


	//----- nvinfo : EIATTR_REGCOUNT
	.align		4
.L_5:
        /*0018*/ 	.byte	0x04, 0x2f
        /*001a*/ 	.short	(.L_7 - .L_6)
	.align		4
.L_6:
        /*001c*/ 	.word	index@(_Z20multiplyKernelSharedPiS_S_)
        /*0020*/ 	.word	0x0000001e


	//----- nvinfo : EIATTR_FRAME_SIZE
	.align		4
.L_7:
        /*0024*/ 	.byte	0x04, 0x11
        /*0026*/ 	.short	(.L_9 - .L_8)
	.align		4
.L_8:
        /*0028*/ 	.word	index@(_Z20multiplyKernelSharedPiS_S_)
        /*002c*/ 	.word	0x00000000


	//----- nvinfo : EIATTR_REGCOUNT
	.align		4
.L_9:
        /*0030*/ 	.byte	0x04, 0x2f
        /*0032*/ 	.short	(.L_11 - .L_10)
	.align		4
.L_10:
        /*0034*/ 	.word	index@(_Z20multiplyKernelGlobalPiPKiS1_)
        /*0038*/ 	.word	0x00000020


	//----- nvinfo : EIATTR_FRAME_SIZE
	.align		4
.L_11:
        /*003c*/ 	.byte	0x04, 0x11
        /*003e*/ 	.short	(.L_13 - .L_12)
	.align		4
.L_12:
        /*0040*/ 	.word	index@(_Z20multiplyKernelGlobalPiPKiS1_)
        /*0044*/ 	.word	0x00000000


	//----- nvinfo : EIATTR_MIN_STACK_SIZE
	.align		4
.L_13:
        /*0048*/ 	.byte	0x04, 0x12
        /*004a*/ 	.short	(.L_15 - .L_14)
	.align		4
.L_14:
        /*004c*/ 	.word	index@(_Z20multiplyKernelGlobalPiPKiS1_)
        /*0050*/ 	.word	0x00000000


	//----- nvinfo : EIATTR_MIN_STACK_SIZE
	.align		4
.L_15:
        /*0054*/ 	.byte	0x04, 0x12
        /*0056*/ 	.short	(.L_17 - .L_16)
	.align		4
.L_16:
        /*0058*/ 	.word	index@(_Z20multiplyKernelSharedPiS_S_)
        /*005c*/ 	.word	0x00000000


	//----- nvinfo : EIATTR_MIN_STACK_SIZE
	.align		4
.L_17:
        /*0060*/ 	.byte	0x04, 0x12
        /*0062*/ 	.short	(.L_19 - .L_18)
	.align		4
.L_18:
        /*0064*/ 	.word	index@(_Z22multiplyKernelConstantPiS_S_)
        /*0068*/ 	.word	0x00000000
.L_19:


//--------------------- .nv.compat                --------------------------
	.section	.nv.compat,"",@"SHT_CUDA_COMPAT_INFO"
	.align	4
        /*0000*/ 	.byte	0x02, 0x09, 0x00, 0x00, 0x02, 0x02, 0x01, 0x00, 0x02, 0x05, 0x05, 0x00, 0x03, 0x07, 0x01, 0x01
        /*0010*/ 	.byte	0x02, 0x03, 0x00, 0x00, 0x02, 0x06, 0x01, 0x00, 0x04, 0x0b, 0x08, 0x00, 0x09, 0x00, 0x00, 0x00
        /*0020*/ 	.byte	0x00, 0x00, 0x00, 0x00


//--------------------- .nv.info._Z20multiplyKernelGlobalPiPKiS1_ --------------------------
	.section	.nv.info._Z20multiplyKernelGlobalPiPKiS1_,"",@"SHT_CUDA_INFO"
	.sectionflags	@""
	.align	4


	//----- nvinfo : EIATTR_CUDA_API_VERSION
	.align		4
        /*0000*/ 	.byte	0x04, 0x37
        /*0002*/ 	.short	(.L_21 - .L_20)
.L_20:
        /*0004*/ 	.word	0x00000082


	//----- nvinfo : EIATTR_KPARAM_INFO
	.align		4
.L_21:
        /*0008*/ 	.byte	0x04, 0x17
        /*000a*/ 	.short	(.L_23 - .L_22)
.L_22:
        /*000c*/ 	.word	0x00000000
        /*0010*/ 	.short	0x0002
        /*0012*/ 	.short	0x0010
        /*0014*/ 	.byte	0x00, 0xf5, 0x21, 0x00


	//----- nvinfo : EIATTR_KPARAM_INFO
	.align		4
.L_23:
        /*0018*/ 	.byte	0x04, 0x17
        /*001a*/ 	.short	(.L_25 - .L_24)
.L_24:
        /*001c*/ 	.word	0x00000000
        /*0020*/ 	.short	0x0001
        /*0022*/ 	.short	0x0008
        /*0024*/ 	.byte	0x00, 0xf5, 0x21, 0x00


	//----- nvinfo : EIATTR_KPARAM_INFO
	.align		4
.L_25:
        /*0028*/ 	.byte	0x04, 0x17
        /*002a*/ 	.short	(.L_27 - .L_26)
.L_26:
        /*002c*/ 	.word	0x00000000
        /*0030*/ 	.short	0x0000
        /*0032*/ 	.short	0x0000
        /*0034*/ 	.byte	0x00, 0xf5, 0x21, 0x00


	//----- nvinfo : EIATTR_SPARSE_MMA_MASK
	.align		4
.L_27:
        /*0038*/ 	.byte	0x03, 0x50
        /*003a*/ 	.short	0x0000


	//----- nvinfo : EIATTR_MAXREG_COUNT
	.align		4
        /*003c*/ 	.byte	0x03, 0x1b
        /*003e*/ 	.short	0x00ff


	//----- nvinfo : EIATTR_MERCURY_ISA_VERSION
	.align		4
        /*0040*/ 	.byte	0x03, 0x5f
        /*0042*/ 	.short	0x0101


	//----- nvinfo : EIATTR_VRC_CTA_INIT_COUNT
	.align		4
        /*0044*/ 	.byte	0x02, 0x4a
	.zero		1
	.zero		1


	//----- nvinfo : EIATTR_EXIT_INSTR_OFFSETS
	.align		4
        /*0048*/ 	.byte	0x04, 0x1c
        /*004a*/ 	.short	(.L_29 - .L_28)


	//   ....[0]....
.L_28:
        /*004c*/ 	.word	0x00000af0


	//----- nvinfo : EIATTR_CBANK_PARAM_SIZE
	.align		4
.L_29:
        /*0050*/ 	.byte	0x03, 0x19
        /*0052*/ 	.short	0x0018


	//----- nvinfo : EIATTR_PARAM_CBANK
	.align		4
        /*0054*/ 	.byte	0x04, 0x0a
        /*0056*/ 	.short	(.L_31 - .L_30)
	.align		4
.L_30:
        /*0058*/ 	.word	index@(.nv.constant0._Z20multiplyKernelGlobalPiPKiS1_)
        /*005c*/ 	.short	0x0380
        /*005e*/ 	.short	0x0018


	//----- nvinfo : EIATTR_SW_WAR
	.align		4
.L_31:
        /*0060*/ 	.byte	0x04, 0x36
        /*0062*/ 	.short	(.L_33 - .L_32)
.L_32:
        /*0064*/ 	.word	0x00000008
.L_33:


//--------------------- .nv.info._Z20multiplyKernelSharedPiS_S_ --------------------------
	.section	.nv.info._Z20multiplyKernelSharedPiS_S_,"",@"SHT_CUDA_INFO"
	.sectionflags	@""
	.align	4


	//----- nvinfo : EIATTR_CUDA_API_VERSION
	.align		4
        /*0000*/ 	.byte	0x04, 0x37
        /*0002*/ 	.short	(.L_35 - .L_34)
.L_34:
        /*0004*/ 	.word	0x00000082


	//----- nvinfo : EIATTR_KPARAM_INFO
	.align		4
.L_35:
        /*0008*/ 	.byte	0x04, 0x17
        /*000a*/ 	.short	(.L_37 - .L_36)
.L_36:
        /*000c*/ 	.word	0x00000000
        /*0010*/ 	.short	0x0002
        /*0012*/ 	.short	0x0010
        /*0014*/ 	.byte	0x00, 0xf5, 0x21, 0x00


	//----- nvinfo : EIATTR_KPARAM_INFO
	.align		4
.L_37:
        /*0018*/ 	.byte	0x04, 0x17
        /*001a*/ 	.short	(.L_39 - .L_38)
.L_38:
        /*001c*/ 	.word	0x00000000
        /*0020*/ 	.short	0x0001
        /*0022*/ 	.short	0x0008
        /*0024*/ 	.byte	0x00, 0xf5, 0x21, 0x00


	//----- nvinfo : EIATTR_KPARAM_INFO
	.align		4
.L_39:
        /*0028*/ 	.byte	0x04, 0x17
        /*002a*/ 	.short	(.L_41 - .L_40)
.L_40:
        /*002c*/ 	.word	0x00000000
        /*0030*/ 	.short	0x0000
        /*0032*/ 	.short	0x0000
        /*0034*/ 	.byte	0x00, 0xf5, 0x21, 0x00


	//----- nvinfo : EIATTR_SPARSE_MMA_MASK
	.align		4
.L_41:
        /*0038*/ 	.byte	0x03, 0x50
        /*003a*/ 	.short	0x0000


	//----- nvinfo : EIATTR_MAXREG_COUNT
	.align		4
        /*003c*/ 	.byte	0x03, 0x1b
        /*003e*/ 	.short	0x00ff


	//----- nvinfo : EIATTR_NUM_BARRIERS
	.align		4
        /*0040*/ 	.byte	0x02, 0x4c
        /*0042*/ 	.byte	0x01
	.zero		1


	//----- nvinfo : EIATTR_MERCURY_ISA_VERSION
	.align		4
        /*0044*/ 	.byte	0x03, 0x5f
        /*0046*/ 	.short	0x0101


	//----- nvinfo : EIATTR_VRC_CTA_INIT_COUNT
	.align		4
        /*0048*/ 	.byte	0x02, 0x4a
	.zero		1
	.zero		1


	//----- nvinfo : EIATTR_EXIT_INSTR_OFFSETS
	.align		4
        /*004c*/ 	.byte	0x04, 0x1c
        /*004e*/ 	.short	(.L_43 - .L_42)


	//   ....[0]....
.L_42:
        /*0050*/ 	.word	0x00000720


	//----- nvinfo : EIATTR_CBANK_PARAM_SIZE
	.align		4
.L_43:
        /*0054*/ 	.byte	0x03, 0x19
        /*0056*/ 	.short	0x0018


	//----- nvinfo : EIATTR_PARAM_CBANK
	.align		4
        /*0058*/ 	.byte	0x04, 0x0a
        /*005a*/ 	.short	(.L_45 - .L_44)
	.align		4
.L_44:
        /*005c*/ 	.word	index@(.nv.constant0._Z20multiplyKernelSharedPiS_S_)
        /*0060*/ 	.short	0x0380
        /*0062*/ 	.short	0x0018


	//----- nvinfo : EIATTR_SW_WAR
	.align		4
.L_45:
        /*0064*/ 	.byte	0x04, 0x36
        /*0066*/ 	.short	(.L_47 - .L_46)
.L_46:
        /*0068*/ 	.word	0x00000008
.L_47:


//--------------------- .nv.info._Z22multiplyKernelConstantPiS_S_ --------------------------
	.section	.nv.info._Z22multiplyKernelConstantPiS_S_,"",@"SHT_CUDA_INFO"
	.sectionflags	@""
	.align	4


	//----- nvinfo : EIATTR_CUDA_API_VERSION
	.align		4
        /*0000*/ 	.byte	0x04, 0x37
        /*0002*/ 	.short	(.L_49 - .L_48)
.L_48:
        /*0004*/ 	.word	0x00000082


	//----- nvinfo : EIATTR_KPARAM_INFO
	.align		4
.L_49:
        /*0008*/ 	.byte	0x04, 0x17
        /*000a*/ 	.short	(.L_51 - .L_50)
.L_50:
        /*000c*/ 	.word	0x00000000
        /*0010*/ 	.short	0x0002
        /*0012*/ 	.short	0x0010
        /*0014*/ 	.byte	0x00, 0xf5, 0x21, 0x00


	//----- nvinfo : EIATTR_KPARAM_INFO
	.align		4
.L_51:
        /*0018*/ 	.byte	0x04, 0x17
        /*001a*/ 	.short	(.L_53 - .L_52)
.L_52:
        /*001c*/ 	.word	0x00000000
        /*0020*/ 	.short	0x0001
        /*0022*/ 	.short	0x0008
        /*0024*/ 	.byte	0x00, 0xf5, 0x21, 0x00


	//----- nvinfo : EIATTR_KPARAM_INFO
	.align		4
.L_53:
        /*0028*/ 	.byte	0x04, 0x17
        /*002a*/ 	.short	(.L_55 - .L_54)
.L_54:
        /*002c*/ 	.word	0x00000000
        /*0030*/ 	.short	0x0000
        /*0032*/ 	.short	0x0000
        /*0034*/ 	.byte	0x00, 0xf5, 0x21, 0x00


	//----- nvinfo : EIATTR_SPARSE_MMA_MASK
	.align		4
.L_55:
        /*0038*/ 	.byte	0x03, 0x50
        /*003a*/ 	.short	0x0000


	//----- nvinfo : EIATTR_MAXREG_COUNT
	.align		4
        /*003c*/ 	.byte	0x03, 0x1b
        /*003e*/ 	.short	0x00ff


	//----- nvinfo : EIATTR_NUM_BARRIERS
	.align		4
        /*0040*/ 	.byte	0x02, 0x4c
        /*0042*/ 	.byte	0x01
	.zero		1


	//----- nvinfo : EIATTR_MERCURY_ISA_VERSION
	.align		4
        /*0044*/ 	.byte	0x03, 0x5f
        /*0046*/ 	.short	0x0101


	//----- nvinfo : EIATTR_VRC_CTA_INIT_COUNT
	.align		4
        /*0048*/ 	.byte	0x02, 0x4a
	.zero		1
	.zero		1


	//----- nvinfo : EIATTR_CBANK_PARAM_SIZE
	.align		4
        /*004c*/ 	.byte	0x03, 0x19
        /*004e*/ 	.short	0x0018


	//----- nvinfo : EIATTR_PARAM_CBANK
	.align		4
        /*0050*/ 	.byte	0x04, 0x0a
        /*0052*/ 	.short	(.L_57 - .L_56)
	.align		4
.L_56:
        /*0054*/ 	.word	index@(.nv.constant0._Z22multiplyKernelConstantPiS_S_)
        /*0058*/ 	.short	0x0380
        /*005a*/ 	.short	0x0018


	//----- nvinfo : EIATTR_SW_WAR
	.align		4
.L_57:
        /*005c*/ 	.byte	0x04, 0x36
        /*005e*/ 	.short	(.L_59 - .L_58)
.L_58:
        /*0060*/ 	.word	0x00000008
.L_59:


//--------------------- .nv.callgraph             --------------------------
	.section	.nv.callgraph,"",@"SHT_CUDA_CALLGRAPH"
	.align	4
	.sectionentsize	8
	.align		4
        /*0000*/ 	.word	0x00000000
	.align		4
        /*0004*/ 	.word	0xffffffff
	.align		4
        /*0008*/ 	.word	0x00000000
	.align		4
        /*000c*/ 	.word	0xfffffffe
	.align		4
        /*0010*/ 	.word	0x00000000
	.align		4
        /*0014*/ 	.word	0xfffffffd
	.align		4
        /*0018*/ 	.word	0x00000000
	.align		4
        /*001c*/ 	.word	0xfffffffc


//--------------------- .nv.constant3             --------------------------
	.section	.nv.constant3,"a",@progbits
	.align	4
.nv.constant3:
	.type		cA,@object
	.size		cA,(cB - cA)
cA:
	.zero		4096
	.type		cB,@object
	.size		cB,(.L_1 - cB)
cB:
	.zero		4096
.L_1:


//--------------------- .text._Z20multiplyKernelGlobalPiPKiS1_ --------------------------
	.section	.text._Z20multiplyKernelGlobalPiPKiS1_,"ax",@progbits
	.align	128
        .global         _Z20multiplyKernelGlobalPiPKiS1_
        .type           _Z20multiplyKernelGlobalPiPKiS1_,@function
        .size           _Z20multiplyKernelGlobalPiPKiS1_,(.L_x_3 - _Z20multiplyKernelGlobalPiPKiS1_)
        .other          _Z20multiplyKernelGlobalPiPKiS1_,@"STO_CUDA_ENTRY STV_DEFAULT"
_Z20multiplyKernelGlobalPiPKiS1_:
.text._Z20multiplyKernelGlobalPiPKiS1_:
[----:B------:R-:W-:Y:S01]  /*0000*/  LDC R1, c[0x0][0x37c] ;  /* 0x0000df00ff017b82 */ /* 0x000fe20000000800 */
[----:B------:R-:W0:Y:S01]  /*0010*/  S2R R0, SR_CTAID.X ;  /* 0x0000000000007919 */ /* 0x000e220000002500 */
[----:B------:R-:W0:Y:S06]  /*0020*/  LDCU UR4, c[0x0][0x360] ;  /* 0x00006c00ff0477ac */ /* 0x000e2c0008000800 */
[----:B------:R-:W1:Y:S01]  /*0030*/  LDC.64 R10, c[0x0][0x388] ;  /* 0x0000e200ff0a7b82 */ /* 0x000e620000000a00 */
[----:B------:R-:W0:Y:S07]  /*0040*/  S2R R3, SR_TID.X ;  /* 0x0000000000037919 */ /* 0x000e2e0000002100 */
[----:B------:R-:W2:Y:S01]  /*0050*/  LDC.64 R12, c[0x0][0x390] ;  /* 0x0000e400ff0c7b82 */ /* 0x000ea20000000a00 */
[----:B0-----:R-:W-:Y:S01]  /*0060*/  IMAD R0, R0, UR4, R3 ;  /* 0x0000000400007c24 */ /* 0x001fe2000f8e0203 */
[----:B------:R-:W0:Y:S04]  /*0070*/  LDCU.64 UR4, c[0x0][0x358] ;  /* 0x00006b00ff0477ac */ /* 0x000e280008000a00 */
[----:B------:R-:W-:-:S04]  /*0080*/  SHF.R.S32.HI R3, RZ, 0x1f, R0 ;  /* 0x0000001fff037819 */ /* 0x000fc80000011400 */
[----:B------:R-:W-:-:S04]  /*0090*/  LEA.HI R3, R3, R0, RZ, 0x5 ;  /* 0x0000000003037211 */ /* 0x000fc800078f28ff */
[----:B------:R-:W-:-:S04]  /*00a0*/  LOP3.LUT R3, R3, 0xffffffe0, RZ, 0xc0, !PT ;  /* 0xffffffe003037812 */ /* 0x000fc800078ec0ff */
[----:B------:R-:W-:Y:S01]  /*00b0*/  IADD3 R2, PT, PT, R0, -R3, RZ ;  /* 0x8000000300027210 */ /* 0x000fe20007ffe0ff */
[----:B-1----:R-:W-:-:S03]  /*00c0*/  IMAD.WIDE R10, R3, 0x4, R10 ;  /* 0x00000004030a7825 */ /* 0x002fc600078e020a */
[C---:B------:R-:W-:Y:S01]  /*00d0*/  IADD3 R15, PT, PT, R2.reuse, 0x20, RZ ;  /* 0x00000020020f7810 */ /* 0x040fe20007ffe0ff */
[C-C-:B--2---:R-:W-:Y:S01]  /*00e0*/  IMAD.WIDE R8, R2.reuse, 0x4, R12.reuse ;  /* 0x0000000402087825 */ /* 0x144fe200078e020c */
[C---:B------:R-:W-:Y:S01]  /*00f0*/  IADD3 R17, PT, PT, R2.reuse, 0x40, RZ ;  /* 0x0000004002117810 */ /* 0x040fe20007ffe0ff */
[----:B0-----:R-:W2:Y:S02]  /*0100*/  LDG.E R7, desc[UR4][R10.64] ;  /* 0x000000040a077981 */ /* 0x001ea4000c1e1900 */
[--C-:B------:R-:W-:Y:S02]  /*0110*/  IMAD.WIDE.U32 R14, R15, 0x4, R12.reuse ;  /* 0x000000040f0e7825 */ /* 0x100fe400078e000c */
[----:B------:R0:W2:Y:S01]  /*0120*/  LDG.E R6, desc[UR4][R8.64] ;  /* 0x0000000408067981 */ /* 0x0000a2000c1e1900 */
[----:B------:R-:W-:Y:S01]  /*0130*/  IADD3 R21, PT, PT, R2, 0x60, RZ ;  /* 0x0000006002157810 */ /* 0x000fe20007ffe0ff */
[--C-:B------:R-:W-:Y:S02]  /*0140*/  IMAD.WIDE.U32 R16, R17, 0x4, R12.reuse ;  /* 0x0000000411107825 */ /* 0x100fe400078e000c */
[----:B------:R-:W3:Y:S04]  /*0150*/  LDG.E R15, desc[UR4][R14.64] ;  /* 0x000000040e0f7981 */ /* 0x000ee8000c1e1900 */
[----:B------:R-:W3:Y:S01]  /*0160*/  LDG.E R26, desc[UR4][R10.64+0x4] ;  /* 0x000004040a1a7981 */ /* 0x000ee2000c1e1900 */
[----:B------:R-:W-:-:S03]  /*0170*/  IMAD.WIDE.U32 R20, R21, 0x4, R12 ;  /* 0x0000000415147825 */ /* 0x000fc600078e000c */
[----:B------:R-:W4:Y:S04]  /*0180*/  LDG.E R3, desc[UR4][R16.64] ;  /* 0x0000000410037981 */ /* 0x000f28000c1e1900 */
[----:B------:R-:W4:Y:S04]  /*0190*/  LDG.E R4, desc[UR4][R10.64+0x8] ;  /* 0x000008040a047981 */ /* 0x000f28000c1e1900 */
[----:B------:R-:W5:Y:S04]  /*01a0*/  LDG.E R20, desc[UR4][R20.64] ;  /* 0x0000000414147981 */ /* 0x000f68000c1e1900 */
[----:B------:R-:W5:Y:S01]  /*01b0*/  LDG.E R5, desc[UR4][R10.64+0xc] ;  /* 0x00000c040a057981 */ /* 0x000f62000c1e1900 */
[----:B0-----:R-:W-:-:S02]  /*01c0*/  IADD3 R9, PT, PT, R2, 0x80, RZ ;  /* 0x0000008002097810 */ /* 0x001fc40007ffe0ff */
[C---:B------:R-:W-:Y:S01]  /*01d0*/  IADD3 R25, PT, PT, R2.reuse, 0xa0, RZ ;  /* 0x000000a002197810 */ /* 0x040fe20007ffe0ff */
[----:B------:R-:W5:Y:S02]  /*01e0*/  LDG.E R16, desc[UR4][R10.64+0x10] ;  /* 0x000010040a107981 */ /* 0x000f64000c1e1900 */
[--C-:B------:R-:W-:Y:S01]  /*01f0*/  IMAD.WIDE.U32 R8, R9, 0x4, R12.reuse ;  /* 0x0000000409087825 */ /* 0x100fe200078e000c */
[C---:B------:R-:W-:Y:S01]  /*0200*/  IADD3 R19, PT, PT, R2.reuse, 0xc0, RZ ;  /* 0x000000c002137810 */ /* 0x040fe20007ffe0ff */
[----:B------:R-:W5:Y:S02]  /*0210*/  LDG.E R17, desc[UR4][R10.64+0x14] ;  /* 0x000014040a117981 */ /* 0x000f64000c1e1900 */
[----:B------:R-:W-:Y:S02]  /*0220*/  IMAD.WIDE.U32 R24, R25, 0x4, R12 ;  /* 0x0000000419187825 */ /* 0x000fe400078e000c */
[----:B------:R0:W5:Y:S01]  /*0230*/  LDG.E R23, desc[UR4][R8.64] ;  /* 0x0000000408177981 */ /* 0x000162000c1e1900 */
[----:B------:R-:W-:-:S02]  /*0240*/  IADD3 R29, PT, PT, R2, 0xe0, RZ ;  /* 0x000000e0021d7810 */ /* 0x000fc40007ffe0ff */
[----:B------:R-:W-:Y:S01]  /*0250*/  IADD3 R27, PT, PT, R2, 0x100, RZ ;  /* 0x00000100021b7810 */ /* 0x000fe20007ffe0ff */
[----:B------:R1:W5:Y:S02]  /*0260*/  LDG.E R22, desc[UR4][R24.64] ;  /* 0x0000000418167981 */ /* 0x000364000c1e1900 */
[----:B------:R-:W-:-:S04]  /*0270*/  IMAD.WIDE.U32 R28, R29, 0x4, R12 ;  /* 0x000000041d1c7825 */ /* 0x000fc800078e000c */
[----:B0-----:R-:W-:Y:S01]  /*0280*/  IMAD.WIDE.U32 R8, R19, 0x4, R12 ;  /* 0x0000000413087825 */ /* 0x001fe200078e000c */
[----:B------:R0:W5:Y:S01]  /*0290*/  LDG.E R14, desc[UR4][R28.64] ;  /* 0x000000041c0e7981 */ /* 0x000162000c1e1900 */
[----:B-1----:R-:W-:-:S03]  /*02a0*/  IADD3 R25, PT, PT, R2, 0x140, RZ ;  /* 0x0000014002197810 */ /* 0x002fc60007ffe0ff */
[----:B------:R1:W5:Y:S04]  /*02b0*/  LDG.E R18, desc[UR4][R8.64] ;  /* 0x0000000408127981 */ /* 0x000368000c1e1900 */
[----:B------:R-:W5:Y:S01]  /*02c0*/  LDG.E R19, desc[UR4][R10.64+0x18] ;  /* 0x000018040a137981 */ /* 0x000f62000c1e1900 */
[C---:B0-----:R-:W-:Y:S01]  /*02d0*/  IADD3 R29, PT, PT, R2.reuse, 0x160, RZ ;  /* 0x00000160021d7810 */ /* 0x041fe20007ffe0ff */
[----:B--2---:R-:W-:Y:S02]  /*02e0*/  IMAD R21, R7, R6, RZ ;  /* 0x0000000607157224 */ /* 0x004fe400078e02ff */
[----:B------:R-:W-:Y:S01]  /*02f0*/  IMAD.WIDE.U32 R6, R27, 0x4, R12 ;  /* 0x000000041b067825 */ /* 0x000fe200078e000c */
[----:B------:R-:W-:-:S04]  /*0300*/  IADD3 R27, PT, PT, R2, 0x120, RZ ;  /* 0x00000120021b7810 */ /* 0x000fc80007ffe0ff */
[----:B------:R-:W2:Y:S01]  /*0310*/  LDG.E R24, desc[UR4][R6.64] ;  /* 0x0000000406187981 */ /* 0x000ea2000c1e1900 */
[----:B---3--:R-:W-:Y:S02]  /*0320*/  IMAD R21, R26, R15, R21 ;  /* 0x0000000f1a157224 */ /* 0x008fe400078e0215 */
[--C-:B-1----:R-:W-:Y:S01]  /*0330*/  IMAD.WIDE.U32 R8, R27, 0x4, R12.reuse ;  /* 0x000000041b087825 */ /* 0x102fe200078e000c */
[----:B------:R-:W3:Y:S03]  /*0340*/  LDG.E R15, desc[UR4][R10.64+0x1c] ;  /* 0x00001c040a0f7981 */ /* 0x000ee6000c1e1900 */
[----:B------:R-:W-:Y:S02]  /*0350*/  IMAD.WIDE.U32 R26, R25, 0x4, R12 ;  /* 0x00000004191a7825 */ /* 0x000fe400078e000c */
[----:B------:R-:W2:Y:S02]  /*0360*/  LDG.E R25, desc[UR4][R10.64+0x20] ;  /* 0x000020040a197981 */ /* 0x000ea4000c1e1900 */
[----:B----4-:R-:W-:-:S02]  /*0370*/  IMAD R21, R4, R3, R21 ;  /* 0x0000000304157224 */ /* 0x010fc400078e0215 */
[----:B------:R-:W4:Y:S04]  /*0380*/  LDG.E R3, desc[UR4][R8.64] ;  /* 0x0000000408037981 */ /* 0x000f28000c1e1900 */
[----:B------:R5:W4:Y:S04]  /*0390*/  LDG.E R4, desc[UR4][R26.64] ;  /* 0x000000041a047981 */ /* 0x000b28000c1e1900 */
[----:B------:R-:W4:Y:S04]  /*03a0*/  LDG.E R7, desc[UR4][R10.64+0x2c] ;  /* 0x00002c040a077981 */ /* 0x000f28000c1e1900 */
[----:B------:R-:W4:Y:S01]  /*03b0*/  LDG.E R8, desc[UR4][R10.64+0x24] ;  /* 0x000024040a087981 */ /* 0x000f22000c1e1900 */
[----:B-----5:R-:W-:-:S02]  /*03c0*/  IMAD R26, R5, R20, R21 ;  /* 0x00000014051a7224 */ /* 0x020fc400078e0215 */
[--C-:B------:R-:W-:Y:S01]  /*03d0*/  IMAD.WIDE.U32 R20, R29, 0x4, R12.reuse ;  /* 0x000000041d147825 */ /* 0x100fe200078e000c */
[----:B------:R-:W-:Y:S01]  /*03e0*/  IADD3 R29, PT, PT, R2, 0x180, RZ ;  /* 0x00000180021d7810 */ /* 0x000fe20007ffe0ff */
[----:B------:R-:W5:Y:S04]  /*03f0*/  LDG.E R5, desc[UR4][R10.64+0x28] ;  /* 0x000028040a057981 */ /* 0x000f68000c1e1900 */
[----:B------:R-:W-:Y:S01]  /*0400*/  IMAD.WIDE.U32 R28, R29, 0x4, R12 ;  /* 0x000000041d1c7825 */ /* 0x000fe200078e000c */
[----:B------:R0:W5:Y:S04]  /*0410*/  LDG.E R6, desc[UR4][R20.64] ;  /* 0x0000000414067981 */ /* 0x000168000c1e1900 */
[----:B------:R-:W5:Y:S04]  /*0420*/  LDG.E R9, desc[UR4][R10.64+0x30] ;  /* 0x000030040a097981 */ /* 0x000f68000c1e1900 */
[----:B------:R1:W5:Y:S01]  /*0430*/  LDG.E R28, desc[UR4][R28.64] ;  /* 0x000000041c1c7981 */ /* 0x000362000c1e1900 */
[----:B------:R-:W-:Y:S01]  /*0440*/  IMAD R16, R16, R23, R26 ;  /* 0x0000001710107224 */ /* 0x000fe200078e021a */
[----:B------:R-:W-:-:S03]  /*0450*/  IADD3 R23, PT, PT, R2, 0x1a0, RZ ;  /* 0x000001a002177810 */ /* 0x000fc60007ffe0ff */
[----:B------:R-:W-:Y:S01]  /*0460*/  IMAD R22, R17, R22, R16 ;  /* 0x0000001611167224 */ /* 0x000fe200078e0210 */
[C---:B------:R-:W-:Y:S01]  /*0470*/  IADD3 R27, PT, PT, R2.reuse, 0x1c0, RZ ;  /* 0x000001c0021b7810 */ /* 0x040fe20007ffe0ff */
[----:B------:R-:W-:Y:S01]  /*0480*/  IMAD.WIDE.U32 R16, R23, 0x4, R12 ;  /* 0x0000000417107825 */ /* 0x000fe200078e000c */
[----:B0-----:R-:W-:-:S03]  /*0490*/  IADD3 R21, PT, PT, R2, 0x1e0, RZ ;  /* 0x000001e002157810 */ /* 0x001fc60007ffe0ff */
[----:B------:R-:W-:Y:S02]  /*04a0*/  IMAD R26, R19, R18, R22 ;  /* 0x00000012131a7224 */ /* 0x000fe400078e0216 */
[--C-:B------:R-:W-:Y:S01]  /*04b0*/  IMAD.WIDE.U32 R22, R27, 0x4, R12.reuse ;  /* 0x000000041b167825 */ /* 0x100fe200078e000c */
[----:B------:R0:W5:Y:S04]  /*04c0*/  LDG.E R18, desc[UR4][R16.64] ;  /* 0x0000000410127981 */ /* 0x000168000c1e1900 */
[----:B------:R-:W5:Y:S01]  /*04d0*/  LDG.E R27, desc[UR4][R10.64+0x34] ;  /* 0x000034040a1b7981 */ /* 0x000f62000c1e1900 */
[--C-:B------:R-:W-:Y:S01]  /*04e0*/  IMAD.WIDE.U32 R20, R21, 0x4, R12.reuse ;  /* 0x0000000415147825 */ /* 0x100fe200078e000c */
[C---:B-1----:R-:W-:Y:S02]  /*04f0*/  IADD3 R29, PT, PT, R2.reuse, 0x200, RZ ;  /* 0x00000200021d7810 */ /* 0x042fe40007ffe0ff */
[----:B------:R1:W5:Y:S03]  /*0500*/  LDG.E R19, desc[UR4][R22.64] ;  /* 0x0000000416137981 */ /* 0x000366000c1e1900 */
[----:B0-----:R-:W-:Y:S01]  /*0510*/  IMAD.WIDE.U32 R16, R29, 0x4, R12 ;  /* 0x000000041d107825 */ /* 0x001fe200078e000c */
[----:B------:R-:W-:-:S03]  /*0520*/  IADD3 R29, PT, PT, R2, 0x240, RZ ;  /* 0x00000240021d7810 */ /* 0x000fc60007ffe0ff */
[----:B---3--:R-:W-:Y:S02]  /*0530*/  IMAD R26, R15, R14, R26 ;  /* 0x0000000e0f1a7224 */ /* 0x008fe400078e021a */
[----:B------:R-:W3:Y:S02]  /*0540*/  LDG.E R14, desc[UR4][R10.64+0x38] ;  /* 0x000038040a0e7981 */ /* 0x000ee4000c1e1900 */
[----:B--2---:R-:W-:Y:S01]  /*0550*/  IMAD R24, R25, R24, R26 ;  /* 0x0000001819187224 */ /* 0x004fe200078e021a */
[----:B------:R-:W-:Y:S01]  /*0560*/  IADD3 R25, PT, PT, R2, 0x220, RZ ;  /* 0x0000022002197810 */ /* 0x000fe20007ffe0ff */
[----:B------:R0:W2:Y:S04]  /*0570*/  LDG.E R15, desc[UR4][R20.64] ;  /* 0x00000004140f7981 */ /* 0x0000a8000c1e1900 */
[----:B------:R-:W2:Y:S01]  /*0580*/  LDG.E R26, desc[UR4][R10.64+0x3c] ;  /* 0x00003c040a1a7981 */ /* 0x000ea2000c1e1900 */
[----:B-1----:R-:W-:-:S04]  /*0590*/  IMAD.WIDE.U32 R22, R25, 0x4, R12 ;  /* 0x0000000419167825 */ /* 0x002fc800078e000c */
[----:B----4-:R-:W-:Y:S01]  /*05a0*/  IMAD R8, R8, R3, R24 ;  /* 0x0000000308087224 */ /* 0x010fe200078e0218 */
[----:B0-----:R-:W-:Y:S01]  /*05b0*/  IADD3 R21, PT, PT, R2, 0x260, RZ ;  /* 0x0000026002157810 */ /* 0x001fe20007ffe0ff */
[----:B------:R-:W4:Y:S02]  /*05c0*/  LDG.E R3, desc[UR4][R16.64] ;  /* 0x0000000410037981 */ /* 0x000f24000c1e1900 */
[----:B-----5:R-:W-:Y:S02]  /*05d0*/  IMAD R8, R5, R4, R8 ;  /* 0x0000000405087224 */ /* 0x020fe400078e0208 */
[----:B------:R-:W4:Y:S01]  /*05e0*/  LDG.E R4, desc[UR4][R10.64+0x40] ;  /* 0x000040040a047981 */ /* 0x000f22000c1e1900 */
[----:B------:R-:W-:-:S03]  /*05f0*/  IMAD.WIDE.U32 R24, R29, 0x4, R12 ;  /* 0x000000041d187825 */ /* 0x000fc600078e000c */
[----:B------:R0:W5:Y:S01]  /*0600*/  LDG.E R5, desc[UR4][R22.64] ;  /* 0x0000000416057981 */ /* 0x000162000c1e1900 */
[----:B------:R-:W-:Y:S01]  /*0610*/  IMAD R8, R7, R6, R8 ;  /* 0x0000000607087224 */ /* 0x000fe200078e0208 */
[----:B------:R-:W-:Y:S02]  /*0620*/  IADD3 R29, PT, PT, R2, 0x280, RZ ;  /* 0x00000280021d7810 */ /* 0x000fe40007ffe0ff */
[----:B------:R-:W5:Y:S01]  /*0630*/  LDG.E R6, desc[UR4][R10.64+0x44] ;  /* 0x000044040a067981 */ /* 0x000f62000c1e1900 */
[----:B------:R-:W-:-:S03]  /*0640*/  IMAD.WIDE.U32 R20, R21, 0x4, R12 ;  /* 0x0000000415147825 */ /* 0x000fc600078e000c */
[----:B------:R-:W5:Y:S01]  /*0650*/  LDG.E R7, desc[UR4][R24.64] ;  /* 0x0000000418077981 */ /* 0x000f62000c1e1900 */
[----:B------:R-:W-:Y:S01]  /*0660*/  IMAD R28, R9, R28, R8 ;  /* 0x0000001c091c7224 */ /* 0x000fe200078e0208 */
[----:B0-----:R-:W-:Y:S02]  /*0670*/  IADD3 R23, PT, PT, R2, 0x2a0, RZ ;  /* 0x000002a002177810 */ /* 0x001fe40007ffe0ff */
[----:B------:R-:W5:Y:S01]  /*0680*/  LDG.E R8, desc[UR4][R10.64+0x48] ;  /* 0x000048040a087981 */ /* 0x000f62000c1e1900 */
[----:B------:R-:W-:-:S03]  /*0690*/  IMAD.WIDE.U32 R16, R29, 0x4, R12 ;  /* 0x000000041d107825 */ /* 0x000fc600078e000c */
[----:B------:R-:W5:Y:S01]  /*06a0*/  LDG.E R9, desc[UR4][R20.64] ;  /* 0x0000000414097981 */ /* 0x000f62000c1e1900 */
[----:B------:R-:W-:-:S03]  /*06b0*/  IMAD.WIDE.U32 R22, R23, 0x4, R12 ;  /* 0x0000000417167825 */ /* 0x000fc600078e000c */
[----:B------:R-:W5:Y:S04]  /*06c0*/  LDG.E R24, desc[UR4][R10.64+0x50] ;  /* 0x000050040a187981 */ /* 0x000f68000c1e1900 */
[----:B------:R-:W5:Y:S04]  /*06d0*/  LDG.E R22, desc[UR4][R22.64] ;  /* 0x0000000416167981 */ /* 0x000f68000c1e1900 */
[----:B------:R-:W5:Y:S04]  /*06e0*/  LDG.E R20, desc[UR4][R10.64+0x4c] ;  /* 0x00004c040a147981 */ /* 0x000f68000c1e1900 */
[----:B------:R0:W5:Y:S04]  /*06f0*/  LDG.E R21, desc[UR4][R16.64] ;  /* 0x0000000410157981 */ /* 0x000168000c1e1900 */
[----:B------:R-:W5:Y:S01]  /*0700*/  LDG.E R25, desc[UR4][R10.64+0x54] ;  /* 0x000054040a197981 */ /* 0x000f62000c1e1900 */
[----:B------:R-:W-:Y:S01]  /*0710*/  IMAD R18, R27, R18, R28 ;  /* 0x000000121b127224 */ /* 0x000fe200078e021c */
[----:B------:R-:W-:-:S02]  /*0720*/  IADD3 R27, PT, PT, R2, 0x2e0, RZ ;  /* 0x000002e0021b7810 */ /* 0x000fc40007ffe0ff */
[C---:B------:R-:W-:Y:S01]  /*0730*/  IADD3 R29, PT, PT, R2.reuse, 0x300, RZ ;  /* 0x00000300021d7810 */ /* 0x040fe20007ffe0ff */
[----:B------:R-:W5:Y:S02]  /*0740*/  LDG.E R23, desc[UR4][R10.64+0x5c] ;  /* 0x00005c040a177981 */ /* 0x000f64000c1e1900 */
[----:B0-----:R-:W-:Y:S01]  /*0750*/  IMAD.WIDE.U32 R16, R27, 0x4, R12 ;  /* 0x000000041b107825 */ /* 0x001fe200078e000c */
[----:B------:R-:W-:-:S05]  /*0760*/  IADD3 R27, PT, PT, R2, 0x320, RZ ;  /* 0x00000320021b7810 */ /* 0x000fca0007ffe0ff */
[----:B------:R-:W5:Y:S01]  /*0770*/  LDG.E R16, desc[UR4][R16.64] ;  /* 0x0000000410107981 */ /* 0x000f62000c1e1900 */
[----:B------:R-:W-:Y:S01]  /*0780*/  IADD3 R28, PT, PT, R2, 0x360, RZ ;  /* 0x00000360021c7810 */ /* 0x000fe20007ffe0ff */
[----:B---3--:R-:W-:Y:S01]  /*0790*/  IMAD R14, R14, R19, R18 ;  /* 0x000000130e0e7224 */ /* 0x008fe200078e0212 */
[----:B------:R-:W-:-:S03]  /*07a0*/  IADD3 R19, PT, PT, R2, 0x2c0, RZ ;  /* 0x000002c002137810 */ /* 0x000fc60007ffe0ff */
[----:B--2---:R-:W-:Y:S02]  /*07b0*/  IMAD R26, R26, R15, R14 ;  /* 0x0000000f1a1a7224 */ /* 0x004fe400078e020e */
[----:B------:R-:W-:-:S04]  /*07c0*/  IMAD.WIDE.U32 R14, R19, 0x4, R12 ;  /* 0x00000004130e7825 */ /* 0x000fc800078e000c */
[----:B------:R-:W-:Y:S02]  /*07d0*/  IMAD.WIDE.U32 R18, R29, 0x4, R12 ;  /* 0x000000041d127825 */ /* 0x000fe400078e000c */
[----:B------:R-:W2:Y:S01]  /*07e0*/  LDG.E R14, desc[UR4][R14.64] ;  /* 0x000000040e0e7981 */ /* 0x000ea2000c1e1900 */
[----:B------:R-:W-:-:S03]  /*07f0*/  IADD3 R29, PT, PT, R2, 0x340, RZ ;  /* 0x00000340021d7810 */ /* 0x000fc60007ffe0ff */
[----:B------:R-:W3:Y:S01]  /*0800*/  LDG.E R18, desc[UR4][R18.64] ;  /* 0x0000000412127981 */ /* 0x000ee2000c1e1900 */
[----:B----4-:R-:W-:-:S03]  /*0810*/  IMAD R4, R4, R3, R26 ;  /* 0x0000000304047224 */ /* 0x010fc600078e021a */
[----:B------:R-:W3:Y:S04]  /*0820*/  LDG.E R15, desc[UR4][R10.64+0x60] ;  /* 0x000060040a0f7981 */ /* 0x000ee8000c1e1900 */
[----:B------:R-:W2:Y:S01]  /*0830*/  LDG.E R3, desc[UR4][R10.64+0x58] ;  /* 0x000058040a037981 */ /* 0x000ea2000c1e1900 */
[----:B-----5:R-:W-:-:S03]  /*0840*/  IMAD R6, R6, R5, R4 ;  /* 0x0000000506067224 */ /* 0x020fc600078e0204 */
[----:B------:R-:W4:Y:S01]  /*0850*/  LDG.E R19, desc[UR4][R10.64+0x64] ;  /* 0x000064040a137981 */ /* 0x000f22000c1e1900 */
[----:B------:R-:W-:-:S04]  /*0860*/  IMAD.WIDE.U32 R26, R27, 0x4, R12 ;  /* 0x000000041b1a7825 */ /* 0x000fc800078e000c */
[----:B------:R-:W-:Y:S02]  /*0870*/  IMAD R8, R8, R7, R6 ;  /* 0x0000000708087224 */ /* 0x000fe400078e0206 */
[----:B------:R0:W4:Y:S01]  /*0880*/  LDG.E R26, desc[UR4][R26.64] ;  /* 0x000000041a1a7981 */ /* 0x000122000c1e1900 */
[----:B------:R-:W-:-:S04]  /*0890*/  IMAD.WIDE.U32 R4, R29, 0x4, R12 ;  /* 0x000000041d047825 */ /* 0x000fc800078e000c */
[----:B------:R-:W-:Y:S01]  /*08a0*/  IMAD.WIDE.U32 R6, R28, 0x4, R12 ;  /* 0x000000041c067825 */ /* 0x000fe200078e000c */
[----:B------:R1:W5:Y:S03]  /*08b0*/  LDG.E R17, desc[UR4][R4.64] ;  /* 0x0000000404117981 */ /* 0x000366000c1e1900 */
[----:B------:R-:W-:Y:S01]  /*08c0*/  IMAD R8, R20, R9, R8 ;  /* 0x0000000914087224 */ /* 0x000fe200078e0208 */
[----:B------:R-:W-:Y:S01]  /*08d0*/  IADD3 R9, PT, PT, R2, 0x380, RZ ;  /* 0x0000038002097810 */ /* 0x000fe20007ffe0ff */
[----:B------:R1:W5:Y:S02]  /*08e0*/  LDG.E R20, desc[UR4][R6.64] ;  /* 0x0000000406147981 */ /* 0x000364000c1e1900 */
[----:B------:R-:W-:Y:S01]  /*08f0*/  IMAD R21, R24, R21, R8 ;  /* 0x0000001518157224 */ /* 0x000fe200078e0208 */
[C---:B0-----:R-:W-:Y:S01]  /*0900*/  IADD3 R27, PT, PT, R2.reuse, 0x3a0, RZ ;  /* 0x000003a0021b7810 */ /* 0x041fe20007ffe0ff */
[----:B------:R-:W5:Y:S01]  /*0910*/  LDG.E R24, desc[UR4][R10.64+0x68] ;  /* 0x000068040a187981 */ /* 0x000f62000c1e1900 */
[----:B------:R-:W-:Y:S01]  /*0920*/  IMAD.WIDE.U32 R8, R9, 0x4, R12 ;  /* 0x0000000409087825 */ /* 0x000fe200078e000c */
[----:B------:R-:W-:-:S02]  /*0930*/  IADD3 R29, PT, PT, R2, 0x3c0, RZ ;  /* 0x000003c0021d7810 */ /* 0x000fc40007ffe0ff */
[----:B------:R-:W5:Y:S01]  /*0940*/  LDG.E R28, desc[UR4][R10.64+0x78] ;  /* 0x000078040a1c7981 */ /* 0x000f62000c1e1900 */
[----:B------:R-:W-:-:S03]  /*0950*/  IMAD R22, R25, R22, R21 ;  /* 0x0000001619167224 */ /* 0x000fc600078e0215 */
[----:B------:R-:W5:Y:S01]  /*0960*/  LDG.E R21, desc[UR4][R10.64+0x6c] ;  /* 0x00006c040a157981 */ /* 0x000f62000c1e1900 */
[--C-:B-1----:R-:W-:Y:S01]  /*0970*/  IMAD.WIDE.U32 R4, R27, 0x4, R12.reuse ;  /* 0x000000041b047825 */ /* 0x102fe200078e000c */
[----:B------:R-:W-:Y:S02]  /*0980*/  IADD3 R27, PT, PT, R2, 0x3e0, RZ ;  /* 0x000003e0021b7810 */ /* 0x000fe40007ffe0ff */
[----:B------:R-:W5:Y:S01]  /*0990*/  LDG.E R8, desc[UR4][R8.64] ;  /* 0x0000000408087981 */ /* 0x000f62000c1e1900 */
[----:B------:R-:W-:-:S03]  /*09a0*/  IMAD.WIDE.U32 R6, R29, 0x4, R12 ;  /* 0x000000041d067825 */ /* 0x000fc600078e000c */
[----:B------:R-:W5:Y:S01]  /*09b0*/  LDG.E R25, desc[UR4][R10.64+0x70] ;  /* 0x000070040a197981 */ /* 0x000f62000c1e1900 */
[----:B------:R-:W-:-:S03]  /*09c0*/  IMAD.WIDE.U32 R12, R27, 0x4, R12 ;  /* 0x000000041b0c7825 */ /* 0x000fc600078e000c */
[----:B------:R-:W5:Y:S04]  /*09d0*/  LDG.E R5, desc[UR4][R4.64] ;  /* 0x0000000404057981 */ /* 0x000f68000c1e1900 */
[----:B------:R-:W5:Y:S04]  /*09e0*/  LDG.E R2, desc[UR4][R10.64+0x74] ;  /* 0x000074040a027981 */ /* 0x000f68000c1e1900 */
[----:B------:R-:W5:Y:S04]  /*09f0*/  LDG.E R7, desc[UR4][R6.64] ;  /* 0x0000000406077981 */ /* 0x000f68000c1e1900 */
[----:B------:R-:W5:Y:S04]  /*0a00*/  LDG.E R27, desc[UR4][R10.64+0x7c] ;  /* 0x00007c040a1b7981 */ /* 0x000f68000c1e1900 */
[----:B------:R-:W5:Y:S01]  /*0a10*/  LDG.E R12, desc[UR4][R12.64] ;  /* 0x000000040c0c7981 */ /* 0x000f62000c1e1900 */
[----:B--2---:R-:W-:-:S04]  /*0a20*/  IMAD R3, R3, R14, R22 ;  /* 0x0000000e03037224 */ /* 0x004fc800078e0216 */
[----:B------:R-:W-:-:S04]  /*0a30*/  IMAD R3, R23, R16, R3 ;  /* 0x0000001017037224 */ /* 0x000fc800078e0203 */
[----:B---3--:R-:W-:Y:S02]  /*0a40*/  IMAD R3, R15, R18, R3 ;  /* 0x000000120f037224 */ /* 0x008fe400078e0203 */
[----:B------:R-:W0:Y:S02]  /*0a50*/  LDC.64 R14, c[0x0][0x380] ;  /* 0x0000e000ff0e7b82 */ /* 0x000e240000000a00 */
[----:B----4-:R-:W-:-:S04]  /*0a60*/  IMAD R3, R19, R26, R3 ;  /* 0x0000001a13037224 */ /* 0x010fc800078e0203 */
[----:B-----5:R-:W-:-:S04]  /*0a70*/  IMAD R3, R24, R17, R3 ;  /* 0x0000001118037224 */ /* 0x020fc800078e0203 */
[----:B------:R-:W-:-:S04]  /*0a80*/  IMAD R3, R21, R20, R3 ;  /* 0x0000001415037224 */ /* 0x000fc800078e0203 */
[----:B------:R-:W-:-:S04]  /*0a90*/  IMAD R3, R25, R8, R3 ;  /* 0x0000000819037224 */ /* 0x000fc800078e0203 */
[----:B------:R-:W-:-:S04]  /*0aa0*/  IMAD R2, R2, R5, R3 ;  /* 0x0000000502027224 */ /* 0x000fc800078e0203 */
[----:B------:R-:W-:Y:S02]  /*0ab0*/  IMAD R2, R28, R7, R2 ;  /* 0x000000071c027224 */ /* 0x000fe400078e0202 */
[----:B0-----:R-:W-:-:S04]  /*0ac0*/  IMAD.WIDE R14, R0, 0x4, R14 ;  /* 0x00000004000e7825 */ /* 0x001fc800078e020e */
[----:B------:R-:W-:-:S05]  /*0ad0*/  IMAD R27, R27, R12, R2 ;  /* 0x0000000c1b1b7224 */ /* 0x000fca00078e0202 */
[----:B------:R-:W-:Y:S01]  /*0ae0*/  STG.E desc[UR4][R14.64], R27 ;  /* 0x0000001b0e007986 */ /* 0x000fe2000c101904 */
[----:B------:R-:W-:Y:S05]  /*0af0*/  EXIT ;  /* 0x000000000000794d */ /* 0x000fea0003800000 */
.L_x_0:
[----:B------:R-:W-:-:S00]  /*0b00*/  BRA `(.L_x_0) ;  /* 0xfffffffc00fc7947 */ /* 0x000fc0000383ffff */
[----:B------:R-:W-:-:S00]  /*0b10*/  NOP ;  /* 0x0000000000007918 */ /* 0x000fc00000000000 */
        /* <DEDUP_REMOVED lines=14> */
.L_x_3:


//--------------------- .text._Z20multiplyKernelSharedPiS_S_ --------------------------
	.section	.text._Z20multiplyKernelSharedPiS_S_,"ax",@progbits
	.align	128
        .global         _Z20multiplyKernelSharedPiS_S_
        .type           _Z20multiplyKernelSharedPiS_S_,@function
        .size           _Z20multiplyKernelSharedPiS_S_,(.L_x_4 - _Z20multiplyKernelSharedPiS_S_)
        .other          _Z20multiplyKernelSharedPiS_S_,@"STO_CUDA_ENTRY STV_DEFAULT"
_Z20multiplyKernelSharedPiS_S_:
.text._Z20multiplyKernelSharedPiS_S_:
[----:B------:R-:W-:Y:S01]  /*0000*/  LDC R1, c[0x0][0x37c] ;  /* 0x0000df00ff017b82 */ /* 0x000fe20000000800 */
[----:B------:R-:W0:Y:S07]  /*0010*/  S2R R16, SR_CTAID.X ;  /* 0x0000000000107919 */ /* 0x000e2e0000002500 */
[----:B------:R-:W1:Y:S01]  /*0020*/  LDC.64 R2, c[0x0][0x388] ;  /* 0x0000e200ff027b82 */ /* 0x000e620000000a00 */
[----:B------:R-:W0:Y:S01]  /*0030*/  LDCU UR4, c[0x0][0x360] ;  /* 0x00006c00ff0477ac */ /* 0x000e220008000800 */
[----:B------:R-:W0:Y:S01]  /*0040*/  S2R R7, SR_TID.X ;  /* 0x0000000000077919 */ /* 0x000e220000002100 */
[----:B------:R-:W2:Y:S05]  /*0050*/  LDCU.64 UR8, c[0x0][0x358] ;  /* 0x00006b00ff0877ac */ /* 0x000eaa0008000a00 */
[----:B------:R-:W3:Y:S01]  /*0060*/  LDC.64 R4, c[0x0][0x390] ;  /* 0x0000e400ff047b82 */ /* 0x000ee20000000a00 */
[----:B0-----:R-:W-:-:S04]  /*0070*/  IMAD R16, R16, UR4, R7 ;  /* 0x0000000410107c24 */ /* 0x001fc8000f8e0207 */
[----:B-1----:R-:W-:-:S03]  /*0080*/  IMAD.WIDE R2, R16, 0x4, R2 ;  /* 0x0000000410027825 */ /* 0x002fc600078e0202 */
[----:B------:R-:W-:Y:S01]  /*0090*/  BAR.SYNC.DEFER_BLOCKING 0x0 ;  /* 0x0000000000007b1d */ /* 0x000fe20000010000 */
[----:B---3--:R-:W-:-:S05]  /*00a0*/  IMAD.WIDE R4, R16, 0x4, R4 ;  /* 0x0000000410047825 */ /* 0x008fca00078e0204 */
[----:B--2---:R0:W2:Y:S04]  /*00b0*/  LDG.E R6, desc[UR8][R2.64] ;  /* 0x0000000802067981 */ /* 0x0040a8000c1e1900 */
[----:B------:R1:W3:Y:S01]  /*00c0*/  LDG.E R4, desc[UR8][R4.64] ;  /* 0x0000000804047981 */ /* 0x0002e2000c1e1900 */
[----:B------:R-:W4:Y:S01]  /*00d0*/  S2UR UR7, SR_CgaCtaId ;  /* 0x00000000000779c3 */ /* 0x000f220000008800 */
[----:B------:R-:W-:Y:S01]  /*00e0*/  UMOV UR4, 0x400 ;  /* 0x0000040000047882 */ /* 0x000fe20000000000 */
[----:B------:R-:W-:Y:S01]  /*00f0*/  SHF.R.S32.HI R7, RZ, 0x1f, R16 ;  /* 0x0000001fff077819 */ /* 0x000fe20000011410 */
[----:B------:R-:W-:Y:S02]  /*0100*/  UIADD3 UR5, UPT, UPT, UR4, 0x2000, URZ ;  /* 0x0000200004057890 */ /* 0x000fe4000fffe0ff */
[----:B------:R-:W-:Y:S01]  /*0110*/  UIADD3 UR6, UPT, UPT, UR4, 0x1000, URZ ;  /* 0x0000100004067890 */ /* 0x000fe2000fffe0ff */
[----:B------:R-:W-:-:S04]  /*0120*/  LEA.HI R7, R7, R16, RZ, 0x5 ;  /* 0x0000001007077211 */ /* 0x000fc800078f28ff */
[----:B0-----:R-:W-:-:S04]  /*0130*/  LOP3.LUT R3, R7, 0x3fffffe0, RZ, 0xc0, !PT ;  /* 0x3fffffe007037812 */ /* 0x001fc800078ec0ff */
[----:B------:R-:W-:Y:S02]  /*0140*/  IADD3 R2, PT, PT, R16, -R3, RZ ;  /* 0x8000000310027210 */ /* 0x000fe40007ffe0ff */
[----:B------:R-:W-:-:S04]  /*0150*/  SHF.L.U32 R3, R7, 0x2, RZ ;  /* 0x0000000207037819 */ /* 0x000fc800000006ff */
[----:B------:R-:W-:Y:S01]  /*0160*/  LOP3.LUT R3, R3, 0xffffff80, RZ, 0xc0, !PT ;  /* 0xffffff8003037812 */ /* 0x000fe200078ec0ff */
[----:B----4-:R-:W-:Y:S02]  /*0170*/  ULEA UR5, UR7, UR5, 0x18 ;  /* 0x0000000507057291 */ /* 0x010fe4000f8ec0ff */
[----:B------:R-:W-:Y:S02]  /*0180*/  ULEA UR4, UR7, UR4, 0x18 ;  /* 0x0000000407047291 */ /* 0x000fe4000f8ec0ff */
[----:B------:R-:W-:Y:S02]  /*0190*/  ULEA UR6, UR7, UR6, 0x18 ;  /* 0x0000000607067291 */ /* 0x000fe4000f8ec0ff */
[C---:B------:R-:W-:Y:S02]  /*01a0*/  LEA R0, R16.reuse, UR5, 0x2 ;  /* 0x0000000510007c11 */ /* 0x040fe4000f8e10ff */
[C---:B-1----:R-:W-:Y:S02]  /*01b0*/  LEA R5, R16.reuse, UR4, 0x2 ;  /* 0x0000000410057c11 */ /* 0x042fe4000f8e10ff */
[----:B------:R-:W-:Y:S01]  /*01c0*/  LEA R7, R16, UR6, 0x2 ;  /* 0x0000000610077c11 */ /* 0x000fe2000f8e10ff */
[----:B------:R-:W-:Y:S01]  /*01d0*/  STS [R0], RZ ;  /* 0x000000ff00007388 */ /* 0x000fe20000000800 */
[----:B------:R-:W-:-:S03]  /*01e0*/  LEA R2, R2, UR6, 0x2 ;  /* 0x0000000602027c11 */ /* 0x000fc6000f8e10ff */
[----:B--2---:R-:W-:Y:S04]  /*01f0*/  STS [R5], R6 ;  /* 0x0000000605007388 */ /* 0x004fe80000000800 */
[----:B---3--:R-:W-:Y:S01]  /*0200*/  STS [R7], R4 ;  /* 0x0000000407007388 */ /* 0x008fe20000000800 */
[----:B------:R-:W-:Y:S06]  /*0210*/  BAR.SYNC.DEFER_BLOCKING 0x0 ;  /* 0x0000000000007b1d */ /* 0x000fec0000010000 */
[----:B------:R-:W-:Y:S04]  /*0220*/  LDS R19, [R2] ;  /* 0x0000000002137984 */ /* 0x000fe80000000800 */
[----:B------:R-:W0:Y:S04]  /*0230*/  LDS.128 R8, [R3+UR4] ;  /* 0x0000000403087984 */ /* 0x000e280008000c00 */
[----:B------:R-:W1:Y:S04]  /*0240*/  LDS R25, [R2+0x80] ;  /* 0x0000800002197984 */ /* 0x000e680000000800 */
[----:B------:R-:W2:Y:S04]  /*0250*/  LDS R26, [R2+0x100] ;  /* 0x00010000021a7984 */ /* 0x000ea80000000800 */
[----:B------:R-:W3:Y:S04]  /*0260*/  LDS R18, [R2+0x180] ;  /* 0x0001800002127984 */ /* 0x000ee80000000800 */
[----:B------:R-:W-:Y:S04]  /*0270*/  LDS R21, [R2+0x200] ;  /* 0x0002000002157984 */ /* 0x000fe80000000800 */
[----:B------:R-:W4:Y:S04]  /*0280*/  LDS.128 R12, [R3+UR4+0x10] ;  /* 0x00001004030c7984 */ /* 0x000f280008000c00 */
[----:B------:R-:W5:Y:S04]  /*0290*/  LDS R24, [R2+0x280] ;  /* 0x0002800002187984 */ /* 0x000f680000000800 */
[----:B------:R-:W5:Y:S04]  /*02a0*/  LDS R23, [R2+0x300] ;  /* 0x0003000002177984 */ /* 0x000f680000000800 */
[----:B------:R-:W5:Y:S04]  /*02b0*/  LDS R22, [R2+0x380] ;  /* 0x0003800002167984 */ /* 0x000f680000000800 */
[----:B------:R-:W-:Y:S04]  /*02c0*/  LDS R17, [R2+0x400] ;  /* 0x0004000002117984 */ /* 0x000fe80000000800 */
[----:B------:R-:W5:Y:S01]  /*02d0*/  LDS.128 R4, [R3+UR4+0x20] ;  /* 0x0000200403047984 */ /* 0x000f620008000c00 */
[----:B0-----:R-:W-:-:S03]  /*02e0*/  IMAD R8, R8, R19, RZ ;  /* 0x0000001308087224 */ /* 0x001fc600078e02ff */
[----:B------:R-:W0:Y:S01]  /*02f0*/  LDS R20, [R2+0x480] ;  /* 0x0004800002147984 */ /* 0x000e220000000800 */
[----:B-1----:R-:W-:-:S03]  /*0300*/  IMAD R9, R25, R9, R8 ;  /* 0x0000000919097224 */ /* 0x002fc600078e0208 */
[----:B------:R-:W1:Y:S01]  /*0310*/  LDS R19, [R2+0x500] ;  /* 0x0005000002137984 */ /* 0x000e620000000800 */
[----:B--2---:R-:W-:-:S03]  /*0320*/  IMAD R9, R26, R10, R9 ;  /* 0x0000000a1a097224 */ /* 0x004fc600078e0209 */
[----:B------:R-:W2:Y:S01]  /*0330*/  LDS R26, [R2+0x580] ;  /* 0x00058000021a7984 */ /* 0x000ea20000000800 */
[----:B---3--:R-:W-:-:S03]  /*0340*/  IMAD R18, R18, R11, R9 ;  /* 0x0000000b12127224 */ /* 0x008fc600078e0209 */
[----:B------:R-:W-:Y:S04]  /*0350*/  LDS R25, [R2+0x600] ;  /* 0x0006000002197984 */ /* 0x000fe80000000800 */
[----:B------:R-:W3:Y:S01]  /*0360*/  LDS.128 R8, [R3+UR4+0x30] ;  /* 0x0000300403087984 */ /* 0x000ee20008000c00 */
[----:B----4-:R-:W-:-:S03]  /*0370*/  IMAD R12, R12, R21, R18 ;  /* 0x000000150c0c7224 */ /* 0x010fc600078e0212 */
[----:B------:R-:W4:Y:S01]  /*0380*/  LDS R18, [R2+0x680] ;  /* 0x0006800002127984 */ /* 0x000f220000000800 */
[----:B-----5:R-:W-:-:S03]  /*0390*/  IMAD R12, R24, R13, R12 ;  /* 0x0000000d180c7224 */ /* 0x020fc600078e020c */
[----:B------:R-:W5:Y:S01]  /*03a0*/  LDS R21, [R2+0x700] ;  /* 0x0007000002157984 */ /* 0x000f620000000800 */
[----:B------:R-:W-:-:S03]  /*03b0*/  IMAD R12, R23, R14, R12 ;  /* 0x0000000e170c7224 */ /* 0x000fc600078e020c */
[----:B------:R-:W5:Y:S01]  /*03c0*/  LDS R24, [R2+0x780] ;  /* 0x0007800002187984 */ /* 0x000f620000000800 */
[----:B------:R-:W-:-:S03]  /*03d0*/  IMAD R22, R22, R15, R12 ;  /* 0x0000000f16167224 */ /* 0x000fc600078e020c */
[----:B------:R-:W-:Y:S04]  /*03e0*/  LDS R23, [R2+0x800] ;  /* 0x0008000002177984 */ /* 0x000fe80000000800 */
[----:B------:R-:W5:Y:S01]  /*03f0*/  LDS.128 R12, [R3+UR4+0x40] ;  /* 0x00004004030c7984 */ /* 0x000f620008000c00 */
[----:B------:R-:W-:-:S03]  /*0400*/  IMAD R4, R4, R17, R22 ;  /* 0x0000001104047224 */ /* 0x000fc600078e0216 */
[----:B------:R-:W5:Y:S01]  /*0410*/  LDS R22, [R2+0x880] ;  /* 0x0008800002167984 */ /* 0x000f620000000800 */
[----:B0-----:R-:W-:-:S03]  /*0420*/  IMAD R4, R20, R5, R4 ;  /* 0x0000000514047224 */ /* 0x001fc600078e0204 */
[----:B------:R-:W0:Y:S01]  /*0430*/  LDS R17, [R2+0x900] ;  /* 0x0009000002117984 */ /* 0x000e220000000800 */
[----:B-1----:R-:W-:-:S03]  /*0440*/  IMAD R4, R19, R6, R4 ;  /* 0x0000000613047224 */ /* 0x002fc600078e0204 */
[----:B------:R-:W1:Y:S01]  /*0450*/  LDS R20, [R2+0x980] ;  /* 0x0009800002147984 */ /* 0x000e620000000800 */
[----:B--2---:R-:W-:-:S03]  /*0460*/  IMAD R4, R26, R7, R4 ;  /* 0x000000071a047224 */ /* 0x004fc600078e0204 */
[----:B------:R-:W-:Y:S01]  /*0470*/  LDS R19, [R2+0xa00] ;  /* 0x000a000002137984 */ /* 0x000fe20000000800 */
[----:B---3--:R-:W-:-:S03]  /*0480*/  IMAD R8, R8, R25, R4 ;  /* 0x0000001908087224 */ /* 0x008fc600078e0204 */
[----:B------:R-:W-:Y:S01]  /*0490*/  LDS R26, [R2+0xc80] ;  /* 0x000c8000021a7984 */ /* 0x000fe20000000800 */
[----:B----4-:R-:W-:-:S03]  /*04a0*/  IMAD R8, R18, R9, R8 ;  /* 0x0000000912087224 */ /* 0x010fc600078e0208 */
[----:B------:R-:W2:Y:S01]  /*04b0*/  LDS.128 R4, [R3+UR4+0x50] ;  /* 0x0000500403047984 */ /* 0x000ea20008000c00 */
[----:B-----5:R-:W-:-:S03]  /*04c0*/  IMAD R8, R21, R10, R8 ;  /* 0x0000000a15087224 */ /* 0x020fc600078e0208 */
[----:B------:R-:W3:Y:S01]  /*04d0*/  LDS R18, [R2+0xa80] ;  /* 0x000a800002127984 */ /* 0x000ee20000000800 */
[----:B------:R-:W-:-:S03]  /*04e0*/  IMAD R8, R24, R11, R8 ;  /* 0x0000000b18087224 */ /* 0x000fc600078e0208 */
[----:B------:R-:W4:Y:S04]  /*04f0*/  LDS R21, [R2+0xb00] ;  /* 0x000b000002157984 */ /* 0x000f280000000800 */
[----:B------:R-:W5:Y:S01]  /*0500*/  LDS R24, [R2+0xb80] ;  /* 0x000b800002187984 */ /* 0x000f620000000800 */
[----:B------:R-:W-:-:S03]  /*0510*/  IMAD R12, R12, R23, R8 ;  /* 0x000000170c0c7224 */ /* 0x000fc600078e0208 */
[----:B------:R-:W-:Y:S01]  /*0520*/  LDS R25, [R2+0xd00] ;  /* 0x000d000002197984 */ /* 0x000fe20000000800 */
[----:B------:R-:W-:-:S03]  /*0530*/  IMAD R12, R22, R13, R12 ;  /* 0x0000000d160c7224 */ /* 0x000fc600078e020c */
[----:B------:R-:W-:Y:S01]  /*0540*/  LDS R23, [R2+0xc00] ;  /* 0x000c000002177984 */ /* 0x000fe20000000800 */
[----:B0-----:R-:W-:-:S03]  /*0550*/  IMAD R12, R17, R14, R12 ;  /* 0x0000000e110c7224 */ /* 0x001fc600078e020c */
[----:B------:R-:W0:Y:S01]  /*0560*/  LDS.128 R8, [R3+UR4+0x60] ;  /* 0x0000600403087984 */ /* 0x000e220008000c00 */
[----:B-1----:R-:W-:-:S03]  /*0570*/  IMAD R27, R20, R15, R12 ;  /* 0x0000000f141b7224 */ /* 0x002fc600078e020c */
[----:B------:R-:W1:Y:S04]  /*0580*/  LDS R22, [R2+0xd80] ;  /* 0x000d800002167984 */ /* 0x000e680000000800 */
[----:B------:R-:W-:Y:S04]  /*0590*/  LDS R17, [R2+0xe00] ;  /* 0x000e000002117984 */ /* 0x000fe80000000800 */
[----:B------:R-:W1:Y:S04]  /*05a0*/  LDS.128 R12, [R3+UR4+0x70] ;  /* 0x00007004030c7984 */ /* 0x000e680008000c00 */
[----:B------:R-:W1:Y:S01]  /*05b0*/  LDS R20, [R2+0xe80] ;  /* 0x000e800002147984 */ /* 0x000e620000000800 */
[----:B--2---:R-:W-:-:S03]  /*05c0*/  IMAD R4, R4, R19, R27 ;  /* 0x0000001304047224 */ /* 0x004fc600078e021b */
[----:B------:R-:W2:Y:S01]  /*05d0*/  LDS R19, [R2+0xf00] ;  /* 0x000f000002137984 */ /* 0x000ea20000000800 */
[----:B---3--:R-:W-:-:S03]  /*05e0*/  IMAD R5, R18, R5, R4 ;  /* 0x0000000512057224 */ /* 0x008fc600078e0204 */
[----:B------:R3:W2:Y:S01]  /*05f0*/  LDS R4, [R2+0xf80] ;  /* 0x000f800002047984 */ /* 0x0006a20000000800 */
[----:B----4-:R-:W-:-:S03]  /*0600*/  IMAD R6, R21, R6, R5 ;  /* 0x0000000615067224 */ /* 0x010fc600078e0205 */
[----:B------:R-:W4:Y:S01]  /*0610*/  LDS R5, [R0] ;  /* 0x0000000000057984 */ /* 0x000f220000000800 */
[----:B-----5:R-:W-:Y:S01]  /*0620*/  IMAD R6, R24, R7, R6 ;  /* 0x0000000718067224 */ /* 0x020fe200078e0206 */
[----:B---3--:R-:W3:Y:S03]  /*0630*/  LDC.64 R2, c[0x0][0x380] ;  /* 0x0000e000ff027b82 */ /* 0x008ee60000000a00 */
[----:B0-----:R-:W-:-:S04]  /*0640*/  IMAD R6, R8, R23, R6 ;  /* 0x0000001708067224 */ /* 0x001fc800078e0206 */
[----:B------:R-:W-:-:S04]  /*0650*/  IMAD R6, R26, R9, R6 ;  /* 0x000000091a067224 */ /* 0x000fc800078e0206 */
[----:B------:R-:W-:-:S04]  /*0660*/  IMAD R6, R25, R10, R6 ;  /* 0x0000000a19067224 */ /* 0x000fc800078e0206 */
[----:B-1----:R-:W-:-:S04]  /*0670*/  IMAD R6, R22, R11, R6 ;  /* 0x0000000b16067224 */ /* 0x002fc800078e0206 */
[----:B------:R-:W-:Y:S02]  /*0680*/  IMAD R6, R12, R17, R6 ;  /* 0x000000110c067224 */ /* 0x000fe400078e0206 */
[----:B---3--:R-:W-:-:S04]  /*0690*/  IMAD.WIDE R16, R16, 0x4, R2 ;  /* 0x0000000410107825 */ /* 0x008fc800078e0202 */
[----:B------:R-:W-:-:S04]  /*06a0*/  IMAD R6, R20, R13, R6 ;  /* 0x0000000d14067224 */ /* 0x000fc800078e0206 */
[----:B--2---:R-:W-:-:S04]  /*06b0*/  IMAD R6, R19, R14, R6 ;  /* 0x0000000e13067224 */ /* 0x004fc800078e0206 */
[----:B------:R-:W-:-:S05]  /*06c0*/  IMAD R4, R4, R15, R6 ;  /* 0x0000000f04047224 */ /* 0x000fca00078e0206 */
[----:B----4-:R-:W-:-:S05]  /*06d0*/  IADD3 R5, PT, PT, R4, R5, RZ ;  /* 0x0000000504057210 */ /* 0x010fca0007ffe0ff */
[----:B------:R-:W-:Y:S01]  /*06e0*/  STS [R0], R5 ;  /* 0x0000000500007388 */ /* 0x000fe20000000800 */
[----:B------:R-:W-:Y:S06]  /*06f0*/  BAR.SYNC.DEFER_BLOCKING 0x0 ;  /* 0x0000000000007b1d */ /* 0x000fec0000010000 */
[----:B------:R-:W0:Y:S04]  /*0700*/  LDS R7, [R0] ;  /* 0x0000000000077984 */ /* 0x000e280000000800 */
[----:B0-----:R-:W-:Y:S01]  /*0710*/  STG.E desc[UR8][R16.64], R7 ;  /* 0x0000000710007986 */ /* 0x001fe2000c101908 */
[----:B------:R-:W-:Y:S05]  /*0720*/  EXIT ;  /* 0x000000000000794d */ /* 0x000fea0003800000 */
.L_x_1:
        /* <DEDUP_REMOVED lines=13> */
.L_x_4:


//--------------------- .text._Z22multiplyKernelConstantPiS_S_ --------------------------
	.section	.text._Z22multiplyKernelConstantPiS_S_,"ax",@progbits
	.align	128
        .global         _Z22multiplyKernelConstantPiS_S_
        .type           _Z22multiplyKernelConstantPiS_S_,@function
        .size           _Z22multiplyKernelConstantPiS_S_,(.L_x_5 - _Z22multiplyKernelConstantPiS_S_)
        .other          _Z22multiplyKernelConstantPiS_S_,@"STO_CUDA_ENTRY STV_DEFAULT"
_Z22multiplyKernelConstantPiS_S_:
.text._Z22multiplyKernelConstantPiS_S_:
[----:B------:R-:W0:Y:S01]  /*0000*/  LDC R1, c[0x0][0x37c] ;  /* 0x0000df00ff017b82 */ /* 0x000e220000000800 */
[----:B------:R-:W1:Y:S07]  /*0010*/  S2R R0, SR_CTAID.X ;  /* 0x0000000000007919 */ /* 0x000e6e0000002500 */
[----:B------:R-:W2:Y:S01]  /*0020*/  S2UR UR5, SR_CgaCtaId ;  /* 0x00000000000579c3 */ /* 0x000ea20000008800 */
[----:B------:R-:W1:Y:S01]  /*0030*/  LDCU UR6, c[0x0][0x360] ;  /* 0x00006c00ff0677ac */ /* 0x000e620008000800 */
[----:B0-----:R-:W1:Y:S01]  /*0040*/  S2R R1, SR_TID.X ;  /* 0x0000000000017919 */ /* 0x001e620000002100 */
[----:B------:R-:W-:-:S05]  /*0050*/  UMOV UR4, 0x400 ;  /* 0x0000040000047882 */ /* 0x000fca0000000000 */
[----:B------:R-:W-:Y:S01]  /*0060*/  BAR.SYNC.DEFER_BLOCKING 0x0 ;  /* 0x0000000000007b1d */ /* 0x000fe20000010000 */
[----:B--2---:R-:W-:Y:S01]  /*0070*/  ULEA UR4, UR5, UR4, 0x18 ;  /* 0x0000000405047291 */ /* 0x004fe2000f8ec0ff */
[----:B-1----:R-:W-:-:S05]  /*0080*/  IMAD R0, R0, UR6, R1 ;  /* 0x0000000600007c24 */ /* 0x002fca000f8e0201 */
[----:B------:R-:W-:-:S05]  /*0090*/  LEA R0, R0, UR4, 0x2 ;  /* 0x0000000400007c11 */ /* 0x000fca000f8e10ff */
[----:B------:R0:W-:Y:S02]  /*00a0*/  STS [R0], RZ ;  /* 0x000000ff00007388 */ /* 0x0001e40000000800 */
[----:B0-----:R-:W-:Y:S05]  /*00b0*/  BPT.TRAP 0x1 ;  /* 0x000000040000795c */ /* 0x001fea0000300000 */
.L_x_2:
        /* <DEDUP_REMOVED lines=12> */
.L_x_5:


//--------------------- .nv.shared.reserved.0     --------------------------
	.section	.nv.shared.reserved.0,"aw",@nobits
	.weak		__nv_reservedSMEM_offset_0_alias
	.size		__nv_reservedSMEM_offset_0_alias, 0, 64
	.other		__nv_reservedSMEM_offset_0_alias,@"STO_CUDA_RESERVED_SHARED STV_DEFAULT"
__nv_reservedSMEM_offset_0_alias:
	.zero		0
	.zero		64


//--------------------- .nv.shared._Z20multiplyKernelSharedPiS_S_ --------------------------
	.section	.nv.shared._Z20multiplyKernelSharedPiS_S_,"aw",@nobits
	.sectionflags	@""
	.align	4
.nv.shared._Z20multiplyKernelSharedPiS_S_:
	.zero		13312


//--------------------- .nv.shared._Z22multiplyKernelConstantPiS_S_ --------------------------
	.section	.nv.shared._Z22multiplyKernelConstantPiS_S_,"aw",@nobits
	.sectionflags	@""
	.align	4
.nv.shared._Z22multiplyKernelConstantPiS_S_:
	.zero		5120


//--------------------- .nv.constant0._Z20multiplyKernelGlobalPiPKiS1_ --------------------------
	.section	.nv.constant0._Z20multiplyKernelGlobalPiPKiS1_,"a",@progbits
	.sectionflags	@""
	.align	4
.nv.constant0._Z20multiplyKernelGlobalPiPKiS1_:
	.zero		920


//--------------------- .nv.constant0._Z20multiplyKernelSharedPiS_S_ --------------------------
	.section	.nv.constant0._Z20multiplyKernelSharedPiS_S_,"a",@progbits
	.sectionflags	@""
	.align	4
.nv.constant0._Z20multiplyKernelSharedPiS_S_:
	.zero		920


//--------------------- .nv.constant0._Z22multiplyKernelConstantPiS_S_ --------------------------
	.section	.nv.constant0._Z22multiplyKernelConstantPiS_S_,"a",@progbits
	.sectionflags	@""
	.align	4
.nv.constant0._Z22multiplyKernelConstantPiS_S_:
	.zero		920


//--------------------- SYMBOLS --------------------------

	.type		.nv.reservedSmem.offset0,@object
	.size		.nv.reservedSmem.offset0,0x4
	.type		.nv.reservedSmem.cap,@object
	.size		.nv.reservedSmem.cap,0x4
